	.target	sm_100a

	.elftype	@"ET_EXEC"


//--------------------- .note.nv.tkinfo           --------------------------
	.section	.note.nv.tkinfo,"",@"SHT_NOTE"
	.sectionflags	@"SHF_NOTE_NV_TKINFO"
	.tkinfo
        /*0018*/ 	.word	0x00000002
        /*0030*/ 	.string	""
        /*0030*/ 	.string	"ptxas"
        /*0030*/ 	.string	"Cuda compilation tools, release 13.0, V13.0.88"
        /*0030*/ 	.string	"Build cuda_13.0.r13.0/compiler.36424714_0"
        /*0030*/ 	.string	"-arch sm_100a -m 64 "



//--------------------- .note.nv.cuinfo           --------------------------
	.section	.note.nv.cuinfo,"",@"SHT_NOTE"
	.sectionflags	@"SHF_NOTE_NV_CUINFO"
        /*0018*/ 	.short	0x0002
        /*001a*/ 	.short	0x0064
        /*001c*/ 	.short	0x0082
	.zero		2


//--------------------- .nv.info                  --------------------------
	.section	.nv.info,"",@"SHT_CUDA_INFO"
	.align	4


	//----- nvinfo : EIATTR_REGCOUNT
	.align		4
        /*0000*/ 	.byte	0x04, 0x2f
        /*0002*/ 	.short	(.L_19 - .L_18)
	.align		4
.L_18:
        /*0004*/ 	.word	index@(_ZN7cutlass13device_kernelINS_4gemm6kernel13GemmUniversalIN4cute5tupleIJiiiiEEENS1_10collective13CollectiveMmaINS1_35MainloopSm100TmaUmmaWarpSpecializedILi12ELi2ELi4ENS5_IJNS4_1CILi1EEESB_SB_EEEEENS5_IJNSA_ILi64EEESE_NSA_ILi32EEEEEENS_10tfloat32_tENS5_IJlSB_lEEESH_NS5_IJSB_llEEENS4_8TiledMMAINS4_8MMA_AtomIJNS4_17SM100_MMA_TF32_SSISH_SH_fLi64ELi64ELNS4_4UMMA5MajorE0ELSO_1ELNSN_7ScaleInE0ELSP_0EEEEEENS4_6LayoutISC_NS5_IJNSA_ILi0EEEST_ST_EEEEENS5_IJNS4_10UnderscoreESW_SW_EEEEENS4_13SM90_TMA_LOADENS4_14ComposedLayoutINS4_7SwizzleILi3ELi4ELi3EEENS4_18smem_ptr_flag_bitsILi32EEENSS_INS5_IJNSA_ILi8EEESF_EEENS5_IJSF_SB_EEEEEEEvNS4_8identityESZ_NS10_INS11_ILi2ELi5ELi2EEES14_NSS_INS5_IJSF_NSA_ILi4EEEEEENS5_IJSB_SF_EEEEEEEvS1A_EENS_8epilogue10collective18CollectiveEpilogueINS1I_23Sm100TmaWarpSpecializedILi3ELi2ELi16ELb1ELb0EEEJSG_NS5_IJNSS_ISE_SB_EENSS_ISF_SB_EEEEESH_SI_SH_SI_NS1I_6fusion15FusionCallbacksIS1M_NS1Q_17LinearCombinationISH_fSH_fLNS_15FloatRoundStyleE2EEESG_S1P_JEEENS4_5SM1004TMEM4LOAD26SM100_TMEM_LOAD_16dp128b8xESZ_S19_NS4_17SM75_U32x4_LDSM_NENS4_14SM90_TMA_STOREES19_NS4_17SM90_U32x4_STSM_NENS4_39AutoVectorizingCopyWithAssumedAlignmentILi128EEEEEEvvEEEEvNT_6ParamsE)
        /*0008*/ 	.word	0x0000005f


	//----- nvinfo : EIATTR_FRAME_SIZE
	.align		4
.L_19:
        /*000c*/ 	.byte	0x04, 0x11
        /*000e*/ 	.short	(.L_21 - .L_20)
	.align		4
.L_20:
        /*0010*/ 	.word	index@($__internal_2_$__cuda_sm10x_tcgen05_guardrail_trap_unallocated_columns_being_dealloced)
        /*0014*/ 	.word	0x00000000


	//----- nvinfo : EIATTR_FRAME_SIZE
	.align		4
.L_21:
        /*0018*/ 	.byte	0x04, 0x11
        /*001a*/ 	.short	(.L_23 - .L_22)
	.align		4
.L_22:
        /*001c*/ 	.word	index@($__internal_1_$__cuda_sm10x_tcgen05_guardrail_trap_phase_invalid_during_alloc)
        /*0020*/ 	.word	0x00000000


	//----- nvinfo : EIATTR_FRAME_SIZE
	.align		4
.L_23:
        /*0024*/ 	.byte	0x04, 0x11
        /*0026*/ 	.short	(.L_25 - .L_24)
	.align		4
.L_24:
        /*0028*/ 	.word	index@($__internal_0_$__cuda_sm10x_tcgen05_guardrail_trap_col_being_dealloced_not_returned_by_alloc)
        /*002c*/ 	.word	0x00000000


	//----- nvinfo : EIATTR_FRAME_SIZE
	.align		4
.L_25:
        /*0030*/ 	.byte	0x04, 0x11
        /*0032*/ 	.short	(.L_27 - .L_26)
	.align		4
.L_26:
        /*0034*/ 	.word	index@(_ZN7cutlass13device_kernelINS_4gemm6kernel13GemmUniversalIN4cute5tupleIJiiiiEEENS1_10collective13CollectiveMmaINS1_35MainloopSm100TmaUmmaWarpSpecializedILi12ELi2ELi4ENS5_IJNS4_1CILi1EEESB_SB_EEEEENS5_IJNSA_ILi64EEESE_NSA_ILi32EEEEEENS_10tfloat32_tENS5_IJlSB_lEEESH_NS5_IJSB_llEEENS4_8TiledMMAINS4_8MMA_AtomIJNS4_17SM100_MMA_TF32_SSISH_SH_fLi64ELi64ELNS4_4UMMA5MajorE0ELSO_1ELNSN_7ScaleInE0ELSP_0EEEEEENS4_6LayoutISC_NS5_IJNSA_ILi0EEEST_ST_EEEEENS5_IJNS4_10UnderscoreESW_SW_EEEEENS4_13SM90_TMA_LOADENS4_14ComposedLayoutINS4_7SwizzleILi3ELi4ELi3EEENS4_18smem_ptr_flag_bitsILi32EEENSS_INS5_IJNSA_ILi8EEESF_EEENS5_IJSF_SB_EEEEEEEvNS4_8identityESZ_NS10_INS11_ILi2ELi5ELi2EEES14_NSS_INS5_IJSF_NSA_ILi4EEEEEENS5_IJSB_SF_EEEEEEEvS1A_EENS_8epilogue10collective18CollectiveEpilogueINS1I_23Sm100TmaWarpSpecializedILi3ELi2ELi16ELb1ELb0EEEJSG_NS5_IJNSS_ISE_SB_EENSS_ISF_SB_EEEEESH_SI_SH_SI_NS1I_6fusion15FusionCallbacksIS1M_NS1Q_17LinearCombinationISH_fSH_fLNS_15FloatRoundStyleE2EEESG_S1P_JEEENS4_5SM1004TMEM4LOAD26SM100_TMEM_LOAD_16dp128b8xESZ_S19_NS4_17SM75_U32x4_LDSM_NENS4_14SM90_TMA_STOREES19_NS4_17SM90_U32x4_STSM_NENS4_39AutoVectorizingCopyWithAssumedAlignmentILi128EEEEEEvvEEEEvNT_6ParamsE)
        /*0038*/ 	.word	0x00000000


	//----- nvinfo : EIATTR_MIN_STACK_SIZE
	.align		4
.L_27:
        /*003c*/ 	.byte	0x04, 0x12
        /*003e*/ 	.short	(.L_29 - .L_28)
	.align		4
.L_28:
        /*0040*/ 	.word	index@(_ZN7cutlass13device_kernelINS_4gemm6kernel13GemmUniversalIN4cute5tupleIJiiiiEEENS1_10collective13CollectiveMmaINS1_35MainloopSm100TmaUmmaWarpSpecializedILi12ELi2ELi4ENS5_IJNS4_1CILi1EEESB_SB_EEEEENS5_IJNSA_ILi64EEESE_NSA_ILi32EEEEEENS_10tfloat32_tENS5_IJlSB_lEEESH_NS5_IJSB_llEEENS4_8TiledMMAINS4_8MMA_AtomIJNS4_17SM100_MMA_TF32_SSISH_SH_fLi64ELi64ELNS4_4UMMA5MajorE0ELSO_1ELNSN_7ScaleInE0ELSP_0EEEEEENS4_6LayoutISC_NS5_IJNSA_ILi0EEEST_ST_EEEEENS5_IJNS4_10UnderscoreESW_SW_EEEEENS4_13SM90_TMA_LOADENS4_14ComposedLayoutINS4_7SwizzleILi3ELi4ELi3EEENS4_18smem_ptr_flag_bitsILi32EEENSS_INS5_IJNSA_ILi8EEESF_EEENS5_IJSF_SB_EEEEEEEvNS4_8identityESZ_NS10_INS11_ILi2ELi5ELi2EEES14_NSS_INS5_IJSF_NSA_ILi4EEEEEENS5_IJSB_SF_EEEEEEEvS1A_EENS_8epilogue10collective18CollectiveEpilogueINS1I_23Sm100TmaWarpSpecializedILi3ELi2ELi16ELb1ELb0EEEJSG_NS5_IJNSS_ISE_SB_EENSS_ISF_SB_EEEEESH_SI_SH_SI_NS1I_6fusion15FusionCallbacksIS1M_NS1Q_17LinearCombinationISH_fSH_fLNS_15FloatRoundStyleE2EEESG_S1P_JEEENS4_5SM1004TMEM4LOAD26SM100_TMEM_LOAD_16dp128b8xESZ_S19_NS4_17SM75_U32x4_LDSM_NENS4_14SM90_TMA_STOREES19_NS4_17SM90_U32x4_STSM_NENS4_39AutoVectorizingCopyWithAssumedAlignmentILi128EEEEEEvvEEEEvNT_6ParamsE)
        /*0044*/ 	.word	0x00000000
.L_29:


//--------------------- .nv.compat                --------------------------
	.section	.nv.compat,"",@"SHT_CUDA_COMPAT_INFO"
	.align	4
        /*0000*/ 	.byte	0x02, 0x09, 0x01, 0x00, 0x02, 0x02, 0x02, 0x00, 0x02, 0x05, 0x05, 0x00, 0x03, 0x07, 0x01, 0x01
        /*0010*/ 	.byte	0x02, 0x03, 0x01, 0x00, 0x02, 0x06, 0x01, 0x00, 0x04, 0x0b, 0x08, 0x00, 0x09, 0x00, 0x00, 0x00
        /*0020*/ 	.byte	0x00, 0x00, 0x00, 0x00


//--------------------- .nv.info._ZN7cutlass13device_kernelINS_4gemm6kernel13GemmUniversalIN4cute5tupleIJiiiiEEENS1_10collective13CollectiveMmaINS1_35MainloopSm100TmaUmmaWarpSpecializedILi12ELi2ELi4ENS5_IJNS4_1CILi1EEESB_SB_EEEEENS5_IJNSA_ILi64EEESE_NSA_ILi32EEEEEENS_10tfloat32_tENS5_IJlSB_lEEESH_NS5_IJSB_llEEENS4_8TiledMMAINS4_8MMA_AtomIJNS4_17SM100_MMA_TF32_SSISH_SH_fLi64ELi64ELNS4_4UMMA5MajorE0ELSO_1ELNSN_7ScaleInE0ELSP_0EEEEEENS4_6LayoutISC_NS5_IJNSA_ILi0EEEST_ST_EEEEENS5_IJNS4_10UnderscoreESW_SW_EEEEENS4_13SM90_TMA_LOADENS4_14ComposedLayoutINS4_7SwizzleILi3ELi4ELi3EEENS4_18smem_ptr_flag_bitsILi32EEENSS_INS5_IJNSA_ILi8EEESF_EEENS5_IJSF_SB_EEEEEEEvNS4_8identityESZ_NS10_INS11_ILi2ELi5ELi2EEES14_NSS_INS5_IJSF_NSA_ILi4EEEEEENS5_IJSB_SF_EEEEEEEvS1A_EENS_8epilogue10collective18CollectiveEpilogueINS1I_23Sm100TmaWarpSpecializedILi3ELi2ELi16ELb1ELb0EEEJSG_NS5_IJNSS_ISE_SB_EENSS_ISF_SB_EEEEESH_SI_SH_SI_NS1I_6fusion15FusionCallbacksIS1M_NS1Q_17LinearCombinationISH_fSH_fLNS_15FloatRoundStyleE2EEESG_S1P_JEEENS4_5SM1004TMEM4LOAD26SM100_TMEM_LOAD_16dp128b8xESZ_S19_NS4_17SM75_U32x4_LDSM_NENS4_14SM90_TMA_STOREES19_NS4_17SM90_U32x4_STSM_NENS4_39AutoVectorizingCopyWithAssumedAlignmentILi128EEEEEEvvEEEEvNT_6ParamsE --------------------------
	.section	.nv.info._ZN7cutlass13device_kernelINS_4gemm6kernel13GemmUniversalIN4cute5tupleIJiiiiEEENS1_10collective13CollectiveMmaINS1_35MainloopSm100TmaUmmaWarpSpecializedILi12ELi2ELi4ENS5_IJNS4_1CILi1EEESB_SB_EEEEENS5_IJNSA_ILi64EEESE_NSA_ILi32EEEEEENS_10tfloat32_tENS5_IJlSB_lEEESH_NS5_IJSB_llEEENS4_8TiledMMAINS4_8MMA_AtomIJNS4_17SM100_MMA_TF32_SSISH_SH_fLi64ELi64ELNS4_4UMMA5MajorE0ELSO_1ELNSN_7ScaleInE0ELSP_0EEEEEENS4_6LayoutISC_NS5_IJNSA_ILi0EEEST_ST_EEEEENS5_IJNS4_10UnderscoreESW_SW_EEEEENS4_13SM90_TMA_LOADENS4_14ComposedLayoutINS4_7SwizzleILi3ELi4ELi3EEENS4_18smem_ptr_flag_bitsILi32EEENSS_INS5_IJNSA_ILi8EEESF_EEENS5_IJSF_SB_EEEEEEEvNS4_8identityESZ_NS10_INS11_ILi2ELi5ELi2EEES14_NSS_INS5_IJSF_NSA_ILi4EEEEEENS5_IJSB_SF_EEEEEEEvS1A_EENS_8epilogue10collective18CollectiveEpilogueINS1I_23Sm100TmaWarpSpecializedILi3ELi2ELi16ELb1ELb0EEEJSG_NS5_IJNSS_ISE_SB_EENSS_ISF_SB_EEEEESH_SI_SH_SI_NS1I_6fusion15FusionCallbacksIS1M_NS1Q_17LinearCombinationISH_fSH_fLNS_15FloatRoundStyleE2EEESG_S1P_JEEENS4_5SM1004TMEM4LOAD26SM100_TMEM_LOAD_16dp128b8xESZ_S19_NS4_17SM75_U32x4_LDSM_NENS4_14SM90_TMA_STOREES19_NS4_17SM90_U32x4_STSM_NENS4_39AutoVectorizingCopyWithAssumedAlignmentILi128EEEEEEvvEEEEvNT_6ParamsE,"",@"SHT_CUDA_INFO"
	.sectionflags	@""
	.align	4


	//----- nvinfo : EIATTR_CUDA_API_VERSION
	.align		4
        /*0000*/ 	.byte	0x04, 0x37
        /*0002*/ 	.short	(.L_31 - .L_30)
.L_30:
        /*0004*/ 	.word	0x00000082


	//----- nvinfo : EIATTR_KPARAM_INFO
	.align		4
.L_31:
        /*0008*/ 	.byte	0x04, 0x17
        /*000a*/ 	.short	(.L_33 - .L_32)
.L_32:
        /*000c*/ 	.word	0x00000000
        /*0010*/ 	.short	0x0000
        /*0012*/ 	.short	0x0000
        /*0014*/ 	.byte	0x00, 0xf0, 0x01, 0x20


	//----- nvinfo : EIATTR_AT_ENTRY_FRAGMENTS
	.align		4
.L_33:
        /*0018*/ 	.byte	0x04, 0x4f
        /*001a*/ 	.short	(.L_35 - .L_34)


	//   ....[0]....
.L_34:
        /*001c*/ 	.word	0x00000006


	//----- nvinfo : EIATTR_RESERVED_SMEM_USED
	.align		4
.L_35:
        /*0020*/ 	.byte	0x01, 0x41
	.zero		2


	//----- nvinfo : EIATTR_SPARSE_MMA_MASK
	.align		4
        /*0024*/ 	.byte	0x03, 0x50
        /*0026*/ 	.short	0x0000


	//----- nvinfo : EIATTR_TCGEN05_1CTA_USED
	.align		4
        /*0028*/ 	.byte	0x01, 0x51
	.zero		2


	//----- nvinfo : EIATTR_MAXREG_COUNT
	.align		4
        /*002c*/ 	.byte	0x03, 0x1b
        /*002e*/ 	.short	0x00ff


	//----- nvinfo : EIATTR_NUM_BARRIERS
	.align		4
        /*0030*/ 	.byte	0x02, 0x4c
        /*0032*/ 	.byte	0x07
	.zero		1


	//----- nvinfo : EIATTR_EXTERNS
	.align		4
        /*0034*/ 	.byte	0x04, 0x0f
        /*0036*/ 	.short	(.L_37 - .L_36)


	//   ....[0]....
	.align		4
.L_36:
        /*0038*/ 	.word	index@(__assertfail)


	//----- nvinfo : EIATTR_MERCURY_ISA_VERSION
	.align		4
.L_37:
        /*003c*/ 	.byte	0x03, 0x5f
        /*003e*/ 	.short	0x0101


	//----- nvinfo : EIATTR_INT_WARP_WIDE_INSTR_OFFSETS
	.align		4
        /*0040*/ 	.byte	0x04, 0x31
        /*0042*/ 	.short	(.L_39 - .L_38)


	//   ....[0]....
.L_38:
        /*0044*/ 	.word	0x00001fa0


	//   ....[1]....
        /*0048*/ 	.word	0x00003ed0


	//   ....[2]....
        /*004c*/ 	.word	0x00003ef0


	//   ....[3]....
        /*0050*/ 	.word	0x00003f20


	//   ....[4]....
        /*0054*/ 	.word	0x00004830


	//   ....[5]....
        /*0058*/ 	.word	0x00004850


	//   ....[6]....
        /*005c*/ 	.word	0x00004b20


	//   ....[7]....
        /*0060*/ 	.word	0x00004c50


	//----- nvinfo : EIATTR_COOP_GROUP_MASK_REGIDS
	.align		4
.L_39:
        /*0064*/ 	.byte	0x04, 0x29
        /*0066*/ 	.short	(.L_41 - .L_40)


	//   ....[0]....
.L_40:
        /*0068*/ 	.word	0xffffffff


	//   ....[1]....
        /*006c*/ 	.word	0xffffffff


	//   ....[2]....
        /*0070*/ 	.word	0xffffffff


	//   ....[3]....
        /*0074*/ 	.word	0xffffffff


	//   ....[4]....
        /*0078*/ 	.word	0xffffffff


	//   ....[5]....
        /*007c*/ 	.word	0xffffffff


	//   ....[6]....
        /*0080*/ 	.word	0xffffffff


	//   ....[7]....
        /*0084*/ 	.word	0xffffffff


	//   ....[8]....
        /*0088*/ 	.word	0xffffffff


	//   ....[9]....
        /*008c*/ 	.word	0xffffffff


	//   ....[10]....
        /*0090*/ 	.word	0xffffffff


	//   ....[11]....
        /*0094*/ 	.word	0xffffffff


	//   ....[12]....
        /*0098*/ 	.word	0xffffffff


	//----- nvinfo : EIATTR_COOP_GROUP_INSTR_OFFSETS
	.align		4
.L_41:
        /*009c*/ 	.byte	0x04, 0x28
        /*009e*/ 	.short	(.L_43 - .L_42)


	//   ....[0]....
.L_42:
        /*00a0*/ 	.word	0x00000090


	//   ....[1]....
        /*00a4*/ 	.word	0x000004d0


	//   ....[2]....
        /*00a8*/ 	.word	0x00000770


	//   ....[3]....
        /*00ac*/ 	.word	0x000008f0


	//   ....[4]....
        /*00b0*/ 	.word	0x000009f0


	//   ....[5]....
        /*00b4*/ 	.word	0x00000b60


	//   ....[6]....
        /*00b8*/ 	.word	0x00000d00


	//   ....[7]....
        /*00bc*/ 	.word	0x00001e80


	//   ....[8]....
        /*00c0*/ 	.word	0x000030e0


	//   ....[9]....
        /*00c4*/ 	.word	0x000032f0


	//   ....[10]....
        /*00c8*/ 	.word	0x00003320


	//   ....[11]....
        /*00cc*/ 	.word	0x00003db0


	//   ....[12]....
        /*00d0*/ 	.word	0x00003fe0


	//----- nvinfo : EIATTR_VRC_CTA_INIT_COUNT
	.align		4
.L_43:
        /*00d4*/ 	.byte	0x02, 0x4a
        /*00d6*/ 	.byte	0x80
	.zero		1


	//----- nvinfo : EIATTR_SYSCALL_OFFSETS
	.align		4
        /*00d8*/ 	.byte	0x04, 0x46
        /*00da*/ 	.short	(.L_45 - .L_44)


	//   ....[0]....
.L_44:
        /*00dc*/ 	.word	0x00005840


	//   ....[1]....
        /*00e0*/ 	.word	0x00005930


	//   ....[2]....
        /*00e4*/ 	.word	0x000061f0


	//   ....[3]....
        /*00e8*/ 	.word	0x00006c40


	//----- nvinfo : EIATTR_MBARRIER_INSTR_OFFSETS
	.align		4
.L_45:
        /*00ec*/ 	.byte	0x04, 0x39
        /*00ee*/ 	.short	(.L_47 - .L_46)


	//   ....[0]....
.L_46:
        /*00f0*/ 	.word	0x000005d0
        /*00f4*/ 	.word	0x000000ff
        /*00f8*/ 	.word	0x00000000
        /*00fc*/ 	.short	0x0100
        /*00fe*/ 	.byte	0x05
	.zero		1


	//   ....[1]....
        /*0100*/ 	.word	0x000005e0
        /*0104*/ 	.word	0x000000ff
        /*0108*/ 	.word	0x00000060
        /*010c*/ 	.short	0x0100
        /*010e*/ 	.byte	0x05
	.zero		1


	//   ....[2]....
        /*0110*/ 	.word	0x000005f0
        /*0114*/ 	.word	0x000000ff
        /*0118*/ 	.word	0x00000008
        /*011c*/ 	.short	0x0100
        /*011e*/ 	.byte	0x05
	.zero		1


	//   ....[3]....
        /*0120*/ 	.word	0x00000600
        /*0124*/ 	.word	0x000000ff
        /*0128*/ 	.word	0x00000068
        /*012c*/ 	.short	0x0100
        /*012e*/ 	.byte	0x05
	.zero		1


	//   ....[4]....
        /*0130*/ 	.word	0x00000610
        /*0134*/ 	.word	0x000000ff
        /*0138*/ 	.word	0x00000010
        /*013c*/ 	.short	0x0100
        /*013e*/ 	.byte	0x05
	.zero		1


	//   ....[5]....
        /*0140*/ 	.word	0x00000620
        /*0144*/ 	.word	0x000000ff
        /*0148*/ 	.word	0x00000070
        /*014c*/ 	.short	0x0100
        /*014e*/ 	.byte	0x05
	.zero		1


	//   ....[6]....
        /*0150*/ 	.word	0x00000630
        /*0154*/ 	.word	0x000000ff
        /*0158*/ 	.word	0x00000018
        /*015c*/ 	.short	0x0100
        /*015e*/ 	.byte	0x05
	.zero		1


	//   ....[7]....
        /*0160*/ 	.word	0x00000640
        /*0164*/ 	.word	0x000000ff
        /*0168*/ 	.word	0x00000078
        /*016c*/ 	.short	0x0100
        /*016e*/ 	.byte	0x05
	.zero		1


	//   ....[8]....
        /*0170*/ 	.word	0x00000650
        /*0174*/ 	.word	0x000000ff
        /*0178*/ 	.word	0x00000020
        /*017c*/ 	.short	0x0100
        /*017e*/ 	.byte	0x05
	.zero		1


	//   ....[9]....
        /*0180*/ 	.word	0x00000660
        /*0184*/ 	.word	0x000000ff
        /*0188*/ 	.word	0x00000080
        /*018c*/ 	.short	0x0100
        /*018e*/ 	.byte	0x05
	.zero		1


	//   ....[10]....
        /*0190*/ 	.word	0x00000670
        /*0194*/ 	.word	0x000000ff
        /*0198*/ 	.word	0x00000028
        /*019c*/ 	.short	0x0100
        /*019e*/ 	.byte	0x05
	.zero		1


	//   ....[11]....
        /*01a0*/ 	.word	0x00000680
        /*01a4*/ 	.word	0x000000ff
        /*01a8*/ 	.word	0x00000088
        /*01ac*/ 	.short	0x0100
        /*01ae*/ 	.byte	0x05
	.zero		1


	//   ....[12]....
        /*01b0*/ 	.word	0x00000690
        /*01b4*/ 	.word	0x000000ff
        /*01b8*/ 	.word	0x00000030
        /*01bc*/ 	.short	0x0100
        /*01be*/ 	.byte	0x05
	.zero		1


	//   ....[13]....
        /*01c0*/ 	.word	0x000006a0
        /*01c4*/ 	.word	0x000000ff
        /*01c8*/ 	.word	0x00000090
        /*01cc*/ 	.short	0x0100
        /*01ce*/ 	.byte	0x05
	.zero		1


	//   ....[14]....
        /*01d0*/ 	.word	0x000006b0
        /*01d4*/ 	.word	0x000000ff
        /*01d8*/ 	.word	0x00000038
        /*01dc*/ 	.short	0x0100
        /*01de*/ 	.byte	0x05
	.zero		1


	//   ....[15]....
        /*01e0*/ 	.word	0x000006c0
        /*01e4*/ 	.word	0x000000ff
        /*01e8*/ 	.word	0x00000098
        /*01ec*/ 	.short	0x0100
        /*01ee*/ 	.byte	0x05
	.zero		1


	//   ....[16]....
        /*01f0*/ 	.word	0x000006d0
        /*01f4*/ 	.word	0x000000ff
        /*01f8*/ 	.word	0x00000040
        /*01fc*/ 	.short	0x0100
        /*01fe*/ 	.byte	0x05
	.zero		1


	//   ....[17]....
        /*0200*/ 	.word	0x000006e0
        /*0204*/ 	.word	0x000000ff
        /*0208*/ 	.word	0x000000a0
        /*020c*/ 	.short	0x0100
        /*020e*/ 	.byte	0x05
	.zero		1


	//   ....[18]....
        /*0210*/ 	.word	0x000006f0
        /*0214*/ 	.word	0x000000ff
        /*0218*/ 	.word	0x00000048
        /*021c*/ 	.short	0x0100
        /*021e*/ 	.byte	0x05
	.zero		1


	//   ....[19]....
        /*0220*/ 	.word	0x00000700
        /*0224*/ 	.word	0x000000ff
        /*0228*/ 	.word	0x000000a8
        /*022c*/ 	.short	0x0100
        /*022e*/ 	.byte	0x05
	.zero		1


	//   ....[20]....
        /*0230*/ 	.word	0x00000710
        /*0234*/ 	.word	0x000000ff
        /*0238*/ 	.word	0x00000050
        /*023c*/ 	.short	0x0100
        /*023e*/ 	.byte	0x05
	.zero		1


	//   ....[21]....
        /*0240*/ 	.word	0x00000720
        /*0244*/ 	.word	0x000000ff
        /*0248*/ 	.word	0x000000b0
        /*024c*/ 	.short	0x0100
        /*024e*/ 	.byte	0x05
	.zero		1


	//   ....[22]....
        /*0250*/ 	.word	0x00000730
        /*0254*/ 	.word	0x000000ff
        /*0258*/ 	.word	0x00000058
        /*025c*/ 	.short	0x0100
        /*025e*/ 	.byte	0x05
	.zero		1


	//   ....[23]....
        /*0260*/ 	.word	0x00000740
        /*0264*/ 	.word	0x000000ff
        /*0268*/ 	.word	0x000000b8
        /*026c*/ 	.short	0x0100
        /*026e*/ 	.byte	0x05
	.zero		1


	//   ....[24]....
        /*0270*/ 	.word	0x00000880
        /*0274*/ 	.word	0x000000ff
        /*0278*/ 	.word	0x000000c0
        /*027c*/ 	.short	0x0100
        /*027e*/ 	.byte	0x07
	.zero		1


	//   ....[25]....
        /*0280*/ 	.word	0x00000890
        /*0284*/ 	.word	0x000000ff
        /*0288*/ 	.word	0x000000d8
        /*028c*/ 	.short	0x0100
        /*028e*/ 	.byte	0x07
	.zero		1


	//   ....[26]....
        /*0290*/ 	.word	0x000008a0
        /*0294*/ 	.word	0x000000ff
        /*0298*/ 	.word	0x000000c8
        /*029c*/ 	.short	0x0100
        /*029e*/ 	.byte	0x07
	.zero		1


	//   ....[27]....
        /*02a0*/ 	.word	0x000008b0
        /*02a4*/ 	.word	0x000000ff
        /*02a8*/ 	.word	0x000000e0
        /*02ac*/ 	.short	0x0100
        /*02ae*/ 	.byte	0x07
	.zero		1


	//   ....[28]....
        /*02b0*/ 	.word	0x000008c0
        /*02b4*/ 	.word	0x000000ff
        /*02b8*/ 	.word	0x000000d0
        /*02bc*/ 	.short	0x0100
        /*02be*/ 	.byte	0x07
	.zero		1


	//   ....[29]....
        /*02c0*/ 	.word	0x000008d0
        /*02c4*/ 	.word	0x000000ff
        /*02c8*/ 	.word	0x000000e8
        /*02cc*/ 	.short	0x0100
        /*02ce*/ 	.byte	0x07
	.zero		1


	//   ....[30]....
        /*02d0*/ 	.word	0x000009c0
        /*02d4*/ 	.word	0x000000ff
        /*02d8*/ 	.word	0x000000f0
        /*02dc*/ 	.short	0x0100
        /*02de*/ 	.byte	0x05
	.zero		1


	//   ....[31]....
        /*02e0*/ 	.word	0x000009d0
        /*02e4*/ 	.word	0x000000ff
        /*02e8*/ 	.word	0x000000f8
        /*02ec*/ 	.short	0x0100
        /*02ee*/ 	.byte	0x05
	.zero		1


	//   ....[32]....
        /*02f0*/ 	.word	0x00000b10
        /*02f4*/ 	.word	0x000000ff
        /*02f8*/ 	.word	0x00000100
        /*02fc*/ 	.short	0x0100
        /*02fe*/ 	.byte	0x05
	.zero		1


	//   ....[33]....
        /*0300*/ 	.word	0x00000b20
        /*0304*/ 	.word	0x000000ff
        /*0308*/ 	.word	0x00000110
        /*030c*/ 	.short	0x0100
        /*030e*/ 	.byte	0x05
	.zero		1


	//   ....[34]....
        /*0310*/ 	.word	0x00000b30
        /*0314*/ 	.word	0x000000ff
        /*0318*/ 	.word	0x00000108
        /*031c*/ 	.short	0x0100
        /*031e*/ 	.byte	0x05
	.zero		1


	//   ....[35]....
        /*0320*/ 	.word	0x00000b40
        /*0324*/ 	.word	0x000000ff
        /*0328*/ 	.word	0x00000118
        /*032c*/ 	.short	0x0100
        /*032e*/ 	.byte	0x05
	.zero		1


	//   ....[36]....
        /*0330*/ 	.word	0x00000c70
        /*0334*/ 	.word	0x000000ff
        /*0338*/ 	.word	0x00000120
        /*033c*/ 	.short	0x0100
        /*033e*/ 	.byte	0x07
	.zero		1


	//   ....[37]....
        /*0340*/ 	.word	0x00000c80
        /*0344*/ 	.word	0x000000ff
        /*0348*/ 	.word	0x00000140
        /*034c*/ 	.short	0x0100
        /*034e*/ 	.byte	0x07
	.zero		1


	//   ....[38]....
        /*0350*/ 	.word	0x00000c90
        /*0354*/ 	.word	0x000000ff
        /*0358*/ 	.word	0x00000128
        /*035c*/ 	.short	0x0100
        /*035e*/ 	.byte	0x07
	.zero		1


	//   ....[39]....
        /*0360*/ 	.word	0x00000ca0
        /*0364*/ 	.word	0x000000ff
        /*0368*/ 	.word	0x00000148
        /*036c*/ 	.short	0x0100
        /*036e*/ 	.byte	0x07
	.zero		1


	//   ....[40]....
        /*0370*/ 	.word	0x00000cb0
        /*0374*/ 	.word	0x000000ff
        /*0378*/ 	.word	0x00000130
        /*037c*/ 	.short	0x0100
        /*037e*/ 	.byte	0x07
	.zero		1


	//   ....[41]....
        /*0380*/ 	.word	0x00000cc0
        /*0384*/ 	.word	0x000000ff
        /*0388*/ 	.word	0x00000150
        /*038c*/ 	.short	0x0100
        /*038e*/ 	.byte	0x07
	.zero		1


	//   ....[42]....
        /*0390*/ 	.word	0x00000cd0
        /*0394*/ 	.word	0x000000ff
        /*0398*/ 	.word	0x00000138
        /*039c*/ 	.short	0x0100
        /*039e*/ 	.byte	0x07
	.zero		1


	//   ....[43]....
        /*03a0*/ 	.word	0x00000ce0
        /*03a4*/ 	.word	0x000000ff
        /*03a8*/ 	.word	0x00000158
        /*03ac*/ 	.short	0x0100
        /*03ae*/ 	.byte	0x07
	.zero		1


	//   ....[44]....
        /*03b0*/ 	.word	0x00000dd0
        /*03b4*/ 	.word	0x000000ff
        /*03b8*/ 	.word	0x00000160
        /*03bc*/ 	.short	0x0100
        /*03be*/ 	.byte	0x05
	.zero		1


	//   ....[45]....
        /*03c0*/ 	.word	0x00000de0
        /*03c4*/ 	.word	0x000000ff
        /*03c8*/ 	.word	0x00000170
        /*03cc*/ 	.short	0x0100
        /*03ce*/ 	.byte	0x05
	.zero		1


	//   ....[46]....
        /*03d0*/ 	.word	0x00000df0
        /*03d4*/ 	.word	0x000000ff
        /*03d8*/ 	.word	0x00000168
        /*03dc*/ 	.short	0x0100
        /*03de*/ 	.byte	0x05
	.zero		1


	//   ....[47]....
        /*03e0*/ 	.word	0x00000e00
        /*03e4*/ 	.word	0x000000ff
        /*03e8*/ 	.word	0x00000178
        /*03ec*/ 	.short	0x0100
        /*03ee*/ 	.byte	0x05
	.zero		1


	//   ....[48]....
        /*03f0*/ 	.word	0x000016e0
        /*03f4*/ 	.word	0x00000003
        /*03f8*/ 	.word	0x00000170
        /*03fc*/ 	.short	0x010a
        /*03fe*/ 	.byte	0xff
	.zero		1


	//   ....[49]....
        /*0400*/ 	.word	0x00001710
        /*0404*/ 	.word	0x00000003
        /*0408*/ 	.word	0x00000160
        /*040c*/ 	.short	0x0101
        /*040e*/ 	.byte	0xff
	.zero		1


	//   ....[50]....
        /*0410*/ 	.word	0x000017e0
        /*0414*/ 	.word	0x000000ff
        /*0418*/ 	.word	0x00000060
        /*041c*/ 	.short	0x010a
        /*041e*/ 	.byte	0x08
	.zero		1


	//   ....[51]....
        /*0420*/ 	.word	0x00001890
        /*0424*/ 	.word	0x000000ff
        /*0428*/ 	.word	0x00000060
        /*042c*/ 	.short	0x010a
        /*042e*/ 	.byte	0x21
	.zero		1


	//   ....[52]....
        /*0430*/ 	.word	0x000019f0
        /*0434*/ 	.word	0x000000ff
        /*0438*/ 	.word	0x00000060
        /*043c*/ 	.short	0x010a
        /*043e*/ 	.byte	0x08
	.zero		1


	//   ....[53]....
        /*0440*/ 	.word	0x00001b30
        /*0444*/ 	.word	0x000000ff
        /*0448*/ 	.word	0x000000f8
        /*044c*/ 	.short	0x0101
        /*044e*/ 	.byte	0x04
	.zero		1


	//   ....[54]....
        /*0450*/ 	.word	0x00001b50
        /*0454*/ 	.word	0x000000ff
        /*0458*/ 	.word	0x00000060
        /*045c*/ 	.short	0x010a
        /*045e*/ 	.byte	0x08
	.zero		1


	//   ....[55]....
        /*0460*/ 	.word	0x00001be0
        /*0464*/ 	.word	0x000000ff
        /*0468*/ 	.word	0x00000060
        /*046c*/ 	.short	0x010a
        /*046e*/ 	.byte	0x19
	.zero		1


	//   ....[56]....
        /*0470*/ 	.word	0x00001d40
        /*0474*/ 	.word	0x000000ff
        /*0478*/ 	.word	0x00000060
        /*047c*/ 	.short	0x010a
        /*047e*/ 	.byte	0x08
	.zero		1


	//   ....[57]....
        /*0480*/ 	.word	0x00001eb0
        /*0484*/ 	.word	0x00000002
        /*0488*/ 	.word	0x00000100
        /*048c*/ 	.short	0x010a
        /*048e*/ 	.byte	0xff
	.zero		1


	//   ....[58]....
        /*0490*/ 	.word	0x00001f70
        /*0494*/ 	.word	0x00000002
        /*0498*/ 	.word	0x00000000
        /*049c*/ 	.short	0x0101
        /*049e*/ 	.byte	0xff
	.zero		1


	//   ....[59]....
        /*04a0*/ 	.word	0x000024d0
        /*04a4*/ 	.word	0x000000ff
        /*04a8*/ 	.word	0x00000000
        /*04ac*/ 	.short	0x010a
        /*04ae*/ 	.byte	0x05
	.zero		1


	//   ....[60]....
        /*04b0*/ 	.word	0x00002560
        /*04b4*/ 	.word	0x000000ff
        /*04b8*/ 	.word	0x00000000
        /*04bc*/ 	.short	0x010a
        /*04be*/ 	.byte	0x05
	.zero		1


	//   ....[61]....
        /*04c0*/ 	.word	0x000025f0
        /*04c4*/ 	.word	0x000000ff
        /*04c8*/ 	.word	0x00000000
        /*04cc*/ 	.short	0x010a
        /*04ce*/ 	.byte	0x05
	.zero		1


	//   ....[62]....
        /*04d0*/ 	.word	0x00002680
        /*04d4*/ 	.word	0x000000ff
        /*04d8*/ 	.word	0x00000000
        /*04dc*/ 	.short	0x010a
        /*04de*/ 	.byte	0x05
	.zero		1


	//   ....[63]....
        /*04e0*/ 	.word	0x00002710
        /*04e4*/ 	.word	0x000000ff
        /*04e8*/ 	.word	0x00000000
        /*04ec*/ 	.short	0x010a
        /*04ee*/ 	.byte	0x05
	.zero		1


	//   ....[64]....
        /*04f0*/ 	.word	0x000027a0
        /*04f4*/ 	.word	0x000000ff
        /*04f8*/ 	.word	0x00000000
        /*04fc*/ 	.short	0x010a
        /*04fe*/ 	.byte	0x05
	.zero		1


	//   ....[65]....
        /*0500*/ 	.word	0x00002830
        /*0504*/ 	.word	0x000000ff
        /*0508*/ 	.word	0x00000000
        /*050c*/ 	.short	0x010a
        /*050e*/ 	.byte	0x05
	.zero		1


	//   ....[66]....
        /*0510*/ 	.word	0x000028c0
        /*0514*/ 	.word	0x000000ff
        /*0518*/ 	.word	0x00000000
        /*051c*/ 	.short	0x010a
        /*051e*/ 	.byte	0x05
	.zero		1


	//   ....[67]....
        /*0520*/ 	.word	0x00002950
        /*0524*/ 	.word	0x000000ff
        /*0528*/ 	.word	0x00000000
        /*052c*/ 	.short	0x010a
        /*052e*/ 	.byte	0x05
	.zero		1


	//   ....[68]....
        /*0530*/ 	.word	0x000029e0
        /*0534*/ 	.word	0x000000ff
        /*0538*/ 	.word	0x00000000
        /*053c*/ 	.short	0x010a
        /*053e*/ 	.byte	0x05
	.zero		1


	//   ....[69]....
        /*0540*/ 	.word	0x00002a70
        /*0544*/ 	.word	0x000000ff
        /*0548*/ 	.word	0x00000000
        /*054c*/ 	.short	0x010a
        /*054e*/ 	.byte	0x05
	.zero		1


	//   ....[70]....
        /*0550*/ 	.word	0x00002b10
        /*0554*/ 	.word	0x00000000
        /*0558*/ 	.word	0x00000000
        /*055c*/ 	.short	0x010a
        /*055e*/ 	.byte	0xff
	.zero		1


	//   ....[71]....
        /*0560*/ 	.word	0x00002c30
        /*0564*/ 	.word	0x00000000
        /*0568*/ 	.word	0x00000160
        /*056c*/ 	.short	0x010a
        /*056e*/ 	.byte	0xff
	.zero		1


	//   ....[72]....
        /*0570*/ 	.word	0x00002c90
        /*0574*/ 	.word	0x00000004
        /*0578*/ 	.word	0x00000000
        /*057c*/ 	.short	0x0101
        /*057e*/ 	.byte	0xff
	.zero		1


	//   ....[73]....
        /*0580*/ 	.word	0x00002cb0
        /*0584*/ 	.word	0x000000ff
        /*0588*/ 	.word	0x00000110
        /*058c*/ 	.short	0x010a
        /*058e*/ 	.byte	0x05
	.zero		1


	//   ....[74]....
        /*0590*/ 	.word	0x00002dd0
        /*0594*/ 	.word	0x00000000
        /*0598*/ 	.word	0x00000100
        /*059c*/ 	.short	0x010a
        /*059e*/ 	.byte	0xff
	.zero		1


	//   ....[75]....
        /*05a0*/ 	.word	0x00002ee0
        /*05a4*/ 	.word	0x00000000
        /*05a8*/ 	.word	0x00000000
        /*05ac*/ 	.short	0x0101
        /*05ae*/ 	.byte	0xff
	.zero		1


	//   ....[76]....
        /*05b0*/ 	.word	0x00002f70
        /*05b4*/ 	.word	0x000000ff
        /*05b8*/ 	.word	0x00000110
        /*05bc*/ 	.short	0x0106
        /*05be*/ 	.byte	0x05
	.zero		1


	//   ....[77]....
        /*05c0*/ 	.word	0x00002f90
        /*05c4*/ 	.word	0x000000ff
        /*05c8*/ 	.word	0x00000110
        /*05cc*/ 	.short	0x010a
        /*05ce*/ 	.byte	0x05
	.zero		1


	//   ....[78]....
        /*05d0*/ 	.word	0x00003020
        /*05d4*/ 	.word	0x000000ff
        /*05d8*/ 	.word	0x00000110
        /*05dc*/ 	.short	0x0106
        /*05de*/ 	.byte	0x04
	.zero		1


	//   ....[79]....
        /*05e0*/ 	.word	0x00003060
        /*05e4*/ 	.word	0x00000000
        /*05e8*/ 	.word	0x00000110
        /*05ec*/ 	.short	0x010a
        /*05ee*/ 	.byte	0xff
	.zero		1


	//   ....[80]....
        /*05f0*/ 	.word	0x000035a0
        /*05f4*/ 	.word	0x00000000
        /*05f8*/ 	.word	0x00000100
        /*05fc*/ 	.short	0x010a
        /*05fe*/ 	.byte	0xff
	.zero		1


	//   ....[81]....
        /*0600*/ 	.word	0x000036a0
        /*0604*/ 	.word	0x00000003
        /*0608*/ 	.word	0x00000000
        /*060c*/ 	.short	0x0101
        /*060e*/ 	.byte	0xff
	.zero		1


	//   ....[82]....
        /*0610*/ 	.word	0x000036b0
        /*0614*/ 	.word	0x000000ff
        /*0618*/ 	.word	0x00000000
        /*061c*/ 	.short	0x010a
        /*061e*/ 	.byte	0x06
	.zero		1


	//   ....[83]....
        /*0620*/ 	.word	0x00003730
        /*0624*/ 	.word	0x000000ff
        /*0628*/ 	.word	0x00000140
        /*062c*/ 	.short	0x010a
        /*062e*/ 	.byte	0x07
	.zero		1


	//   ....[84]....
        /*0630*/ 	.word	0x00003810
        /*0634*/ 	.word	0x000000ff
        /*0638*/ 	.word	0x00000000
        /*063c*/ 	.short	0x010a
        /*063e*/ 	.byte	0x06
	.zero		1


	//   ....[85]....
        /*0640*/ 	.word	0x00003940
        /*0644*/ 	.word	0x000000ff
        /*0648*/ 	.word	0x00000000
        /*064c*/ 	.short	0x010a
        /*064e*/ 	.byte	0x1a
	.zero		1


	//   ....[86]....
        /*0650*/ 	.word	0x00003be0
        /*0654*/ 	.word	0x000000ff
        /*0658*/ 	.word	0x00000000
        /*065c*/ 	.short	0x010a
        /*065e*/ 	.byte	0x06
	.zero		1


	//   ....[87]....
        /*0660*/ 	.word	0x00003c70
        /*0664*/ 	.word	0x000000ff
        /*0668*/ 	.word	0x00000000
        /*066c*/ 	.short	0x010a
        /*066e*/ 	.byte	0x06
	.zero		1


	//   ....[88]....
        /*0670*/ 	.word	0x00003d00
        /*0674*/ 	.word	0x000000ff
        /*0678*/ 	.word	0x00000000
        /*067c*/ 	.short	0x010a
        /*067e*/ 	.byte	0x06
	.zero		1


	//   ....[89]....
        /*0680*/ 	.word	0x00003d90
        /*0684*/ 	.word	0x000000ff
        /*0688*/ 	.word	0x00000000
        /*068c*/ 	.short	0x010a
        /*068e*/ 	.byte	0x07
	.zero		1


	//   ....[90]....
        /*0690*/ 	.word	0x000041d0
        /*0694*/ 	.word	0x00000000
        /*0698*/ 	.word	0x00000100
        /*069c*/ 	.short	0x010a
        /*069e*/ 	.byte	0xff
	.zero		1


	//   ....[91]....
        /*06a0*/ 	.word	0x00004290
        /*06a4*/ 	.word	0x00000000
        /*06a8*/ 	.word	0x00000000
        /*06ac*/ 	.short	0x0101
        /*06ae*/ 	.byte	0xff
	.zero		1


	//   ....[92]....
        /*06b0*/ 	.word	0x000045b0
        /*06b4*/ 	.word	0x000000ff
        /*06b8*/ 	.word	0x000000f8
        /*06bc*/ 	.short	0x010a
        /*06be*/ 	.byte	0x07
	.zero		1


	//   ....[93]....
        /*06c0*/ 	.word	0x000047d0
        /*06c4*/ 	.word	0x000000ff
        /*06c8*/ 	.word	0x000000d8
        /*06cc*/ 	.short	0x010a
        /*06ce*/ 	.byte	0x0f
	.zero		1


	//   ....[94]....
        /*06d0*/ 	.word	0x000049e0
        /*06d4*/ 	.word	0x000000ff
        /*06d8*/ 	.word	0x000000c0
        /*06dc*/ 	.short	0x010b
        /*06de*/ 	.byte	0x0f
	.zero		1


	//   ....[95]....
        /*06e0*/ 	.word	0x00004a60
        /*06e4*/ 	.word	0x000000ff
        /*06e8*/ 	.word	0x00000000
        /*06ec*/ 	.short	0x0101
        /*06ee*/ 	.byte	0x10
	.zero		1


	//   ....[96]....
        /*06f0*/ 	.word	0x00004a90
        /*06f4*/ 	.word	0x000000ff
        /*06f8*/ 	.word	0x000000d8
        /*06fc*/ 	.short	0x010a
        /*06fe*/ 	.byte	0x0d
	.zero		1


	//   ....[97]....
        /*0700*/ 	.word	0x00004ca0
        /*0704*/ 	.word	0x000000ff
        /*0708*/ 	.word	0x000000c0
        /*070c*/ 	.short	0x010b
        /*070e*/ 	.byte	0x0d
	.zero		1


	//   ....[98]....
        /*0710*/ 	.word	0x00004d10
        /*0714*/ 	.word	0x000000ff
        /*0718*/ 	.word	0x00000000
        /*071c*/ 	.short	0x0101
        /*071e*/ 	.byte	0x0f
	.zero		1


	//   ....[99]....
        /*0720*/ 	.word	0x00004d60
        /*0724*/ 	.word	0x000000ff
        /*0728*/ 	.word	0x00000000
        /*072c*/ 	.short	0x010a
        /*072e*/ 	.byte	0x04
	.zero		1


	//   ....[100]....
        /*0730*/ 	.word	0x00004df0
        /*0734*/ 	.word	0x000000ff
        /*0738*/ 	.word	0x00000000
        /*073c*/ 	.short	0x010a
        /*073e*/ 	.byte	0x04
	.zero		1


	//   ....[101]....
        /*0740*/ 	.word	0x00004e90
        /*0744*/ 	.word	0x00000000
        /*0748*/ 	.word	0x00000000
        /*074c*/ 	.short	0x010a
        /*074e*/ 	.byte	0xff
	.zero		1


	//   ....[102]....
        /*0750*/ 	.word	0x00005210
        /*0754*/ 	.word	0x00000000
        /*0758*/ 	.word	0x00000100
        /*075c*/ 	.short	0x010a
        /*075e*/ 	.byte	0xff
	.zero		1


	//   ....[103]....
        /*0760*/ 	.word	0x00005320
        /*0764*/ 	.word	0x00000000
        /*0768*/ 	.word	0x00000000
        /*076c*/ 	.short	0x0101
        /*076e*/ 	.byte	0xff
	.zero		1


	//   ....[104]....
        /*0770*/ 	.word	0x00005da0
        /*0774*/ 	.word	0x00000000
        /*0778*/ 	.word	0x000000c0
        /*077c*/ 	.short	0x010a
        /*077e*/ 	.byte	0xff
	.zero		1


	//   ....[105]....
        /*0780*/ 	.word	0x00005e10
        /*0784*/ 	.word	0x00000054
        /*0788*/ 	.word	0x00000120
        /*078c*/ 	.short	0x010a
        /*078e*/ 	.byte	0xff
	.zero		1


	//   ....[106]....
        /*0790*/ 	.word	0x00005ea0
        /*0794*/ 	.word	0x00000000
        /*0798*/ 	.word	0x000000c0
        /*079c*/ 	.short	0x010a
        /*079e*/ 	.byte	0xff
	.zero		1


	//   ....[107]....
        /*07a0*/ 	.word	0x000060d0
        /*07a4*/ 	.word	0x00000054
        /*07a8*/ 	.word	0x00000120
        /*07ac*/ 	.short	0x010a
        /*07ae*/ 	.byte	0xff
	.zero		1


	//   ....[108]....
        /*07b0*/ 	.word	0x00006960
        /*07b4*/ 	.word	0x00000000
        /*07b8*/ 	.word	0x00000000
        /*07bc*/ 	.short	0x0101
        /*07be*/ 	.byte	0xff
	.zero		1


	//   ....[109]....
        /*07c0*/ 	.word	0x00006970
        /*07c4*/ 	.word	0x00000002
        /*07c8*/ 	.word	0x000000c0
        /*07cc*/ 	.short	0x010a
        /*07ce*/ 	.byte	0xff
	.zero		1


	//   ....[110]....
        /*07d0*/ 	.word	0x00006a40
        /*07d4*/ 	.word	0x00000002
        /*07d8*/ 	.word	0x000000c0
        /*07dc*/ 	.short	0x010a
        /*07de*/ 	.byte	0xff
	.zero		1


	//   ....[111]....
        /*07e0*/ 	.word	0x00006dd0
        /*07e4*/ 	.word	0x000000ff
        /*07e8*/ 	.word	0x00000000
        /*07ec*/ 	.short	0x0101
        /*07ee*/ 	.byte	0x05
	.zero		1


	//   ....[112]....
        /*07f0*/ 	.word	0x00007420
        /*07f4*/ 	.word	0x00000002
        /*07f8*/ 	.word	0x00000000
        /*07fc*/ 	.short	0x0101
        /*07fe*/ 	.byte	0xff
	.zero		1


	//   ....[113]....
        /*0800*/ 	.word	0x00007690
        /*0804*/ 	.word	0x000000ff
        /*0808*/ 	.word	0x00000000
        /*080c*/ 	.short	0x0101
        /*080e*/ 	.byte	0x04
	.zero		1


	//   ....[114]....
        /*0810*/ 	.word	0x000076b0
        /*0814*/ 	.word	0x00000003
        /*0818*/ 	.word	0x00000170
        /*081c*/ 	.short	0x010a
        /*081e*/ 	.byte	0xff
	.zero		1


	//   ....[115]....
        /*0820*/ 	.word	0x00007710
        /*0824*/ 	.word	0x00000002
        /*0828*/ 	.word	0x00000060
        /*082c*/ 	.short	0x010a
        /*082e*/ 	.byte	0xff
	.zero		1


	//   ....[116]....
        /*0830*/ 	.word	0x00007770
        /*0834*/ 	.word	0x00000002
        /*0838*/ 	.word	0x00000060
        /*083c*/ 	.short	0x010a
        /*083e*/ 	.byte	0xff
	.zero		1


	//   ....[117]....
        /*0840*/ 	.word	0x000077c0
        /*0844*/ 	.word	0x00000002
        /*0848*/ 	.word	0x00000100
        /*084c*/ 	.short	0x010a
        /*084e*/ 	.byte	0xff
	.zero		1


	//   ....[118]....
        /*0850*/ 	.word	0x00007820
        /*0854*/ 	.word	0x00000000
        /*0858*/ 	.word	0x00000000
        /*085c*/ 	.short	0x010a
        /*085e*/ 	.byte	0xff
	.zero		1


	//   ....[119]....
        /*0860*/ 	.word	0x00007880
        /*0864*/ 	.word	0x00000000
        /*0868*/ 	.word	0x00000000
        /*086c*/ 	.short	0x010a
        /*086e*/ 	.byte	0xff
	.zero		1


	//   ....[120]....
        /*0870*/ 	.word	0x000078e0
        /*0874*/ 	.word	0x00000000
        /*0878*/ 	.word	0x00000000
        /*087c*/ 	.short	0x010a
        /*087e*/ 	.byte	0xff
	.zero		1


	//   ....[121]....
        /*0880*/ 	.word	0x00007940
        /*0884*/ 	.word	0x00000000
        /*0888*/ 	.word	0x00000000
        /*088c*/ 	.short	0x010a
        /*088e*/ 	.byte	0xff
	.zero		1


	//   ....[122]....
        /*0890*/ 	.word	0x000079a0
        /*0894*/ 	.word	0x00000000
        /*0898*/ 	.word	0x00000000
        /*089c*/ 	.short	0x010a
        /*089e*/ 	.byte	0xff
	.zero		1


	//   ....[123]....
        /*08a0*/ 	.word	0x00007a00
        /*08a4*/ 	.word	0x00000000
        /*08a8*/ 	.word	0x00000000
        /*08ac*/ 	.short	0x010a
        /*08ae*/ 	.byte	0xff
	.zero		1


	//   ....[124]....
        /*08b0*/ 	.word	0x00007a60
        /*08b4*/ 	.word	0x00000000
        /*08b8*/ 	.word	0x00000000
        /*08bc*/ 	.short	0x010a
        /*08be*/ 	.byte	0xff
	.zero		1


	//   ....[125]....
        /*08c0*/ 	.word	0x00007ac0
        /*08c4*/ 	.word	0x00000000
        /*08c8*/ 	.word	0x00000000
        /*08cc*/ 	.short	0x010a
        /*08ce*/ 	.byte	0xff
	.zero		1


	//   ....[126]....
        /*08d0*/ 	.word	0x00007b20
        /*08d4*/ 	.word	0x00000000
        /*08d8*/ 	.word	0x00000000
        /*08dc*/ 	.short	0x010a
        /*08de*/ 	.byte	0xff
	.zero		1


	//   ....[127]....
        /*08e0*/ 	.word	0x00007b80
        /*08e4*/ 	.word	0x00000000
        /*08e8*/ 	.word	0x00000000
        /*08ec*/ 	.short	0x010a
        /*08ee*/ 	.byte	0xff
	.zero		1


	//   ....[128]....
        /*08f0*/ 	.word	0x00007be0
        /*08f4*/ 	.word	0x00000000
        /*08f8*/ 	.word	0x00000000
        /*08fc*/ 	.short	0x010a
        /*08fe*/ 	.byte	0xff
	.zero		1


	//   ....[129]....
        /*0900*/ 	.word	0x00007c30
        /*0904*/ 	.word	0x00000000
        /*0908*/ 	.word	0x00000160
        /*090c*/ 	.short	0x010a
        /*090e*/ 	.byte	0xff
	.zero		1


	//   ....[130]....
        /*0910*/ 	.word	0x00007c90
        /*0914*/ 	.word	0x00000000
        /*0918*/ 	.word	0x00000110
        /*091c*/ 	.short	0x010a
        /*091e*/ 	.byte	0xff
	.zero		1


	//   ....[131]....
        /*0920*/ 	.word	0x00007ce0
        /*0924*/ 	.word	0x00000000
        /*0928*/ 	.word	0x00000100
        /*092c*/ 	.short	0x010a
        /*092e*/ 	.byte	0xff
	.zero		1


	//   ....[132]....
        /*0930*/ 	.word	0x00007d40
        /*0934*/ 	.word	0x00000000
        /*0938*/ 	.word	0x00000110
        /*093c*/ 	.short	0x010a
        /*093e*/ 	.byte	0xff
	.zero		1


	//   ....[133]....
        /*0940*/ 	.word	0x00007d90
        /*0944*/ 	.word	0x00000000
        /*0948*/ 	.word	0x00000100
        /*094c*/ 	.short	0x010a
        /*094e*/ 	.byte	0xff
	.zero		1


	//   ....[134]....
        /*0950*/ 	.word	0x00007df0
        /*0954*/ 	.word	0x00000003
        /*0958*/ 	.word	0x00000140
        /*095c*/ 	.short	0x010a
        /*095e*/ 	.byte	0xff
	.zero		1


	//   ....[135]....
        /*0960*/ 	.word	0x00007e50
        /*0964*/ 	.word	0x00000000
        /*0968*/ 	.word	0x00000000
        /*096c*/ 	.short	0x010a
        /*096e*/ 	.byte	0xff
	.zero		1


	//   ....[136]....
        /*0970*/ 	.word	0x00007eb0
        /*0974*/ 	.word	0x00000000
        /*0978*/ 	.word	0x00000000
        /*097c*/ 	.short	0x010a
        /*097e*/ 	.byte	0xff
	.zero		1


	//   ....[137]....
        /*0980*/ 	.word	0x00007f10
        /*0984*/ 	.word	0x00000000
        /*0988*/ 	.word	0x00000000
        /*098c*/ 	.short	0x010a
        /*098e*/ 	.byte	0xff
	.zero		1


	//   ....[138]....
        /*0990*/ 	.word	0x00007f70
        /*0994*/ 	.word	0x00000000
        /*0998*/ 	.word	0x00000000
        /*099c*/ 	.short	0x010a
        /*099e*/ 	.byte	0xff
	.zero		1


	//   ....[139]....
        /*09a0*/ 	.word	0x00007fd0
        /*09a4*/ 	.word	0x00000000
        /*09a8*/ 	.word	0x00000000
        /*09ac*/ 	.short	0x010a
        /*09ae*/ 	.byte	0xff
	.zero		1


	//   ....[140]....
        /*09b0*/ 	.word	0x00008020
        /*09b4*/ 	.word	0x00000000
        /*09b8*/ 	.word	0x00000100
        /*09bc*/ 	.short	0x010a
        /*09be*/ 	.byte	0xff
	.zero		1


	//   ....[141]....
        /*09c0*/ 	.word	0x00008080
        /*09c4*/ 	.word	0x00000000
        /*09c8*/ 	.word	0x000000f8
        /*09cc*/ 	.short	0x010a
        /*09ce*/ 	.byte	0xff
	.zero		1


	//   ....[142]....
        /*09d0*/ 	.word	0x000080e0
        /*09d4*/ 	.word	0x00000000
        /*09d8*/ 	.word	0x000000d8
        /*09dc*/ 	.short	0x010a
        /*09de*/ 	.byte	0xff
	.zero		1


	//   ....[143]....
        /*09e0*/ 	.word	0x00008140
        /*09e4*/ 	.word	0x00000003
        /*09e8*/ 	.word	0x000000d8
        /*09ec*/ 	.short	0x010a
        /*09ee*/ 	.byte	0xff
	.zero		1


	//   ....[144]....
        /*09f0*/ 	.word	0x000081a0
        /*09f4*/ 	.word	0x00000000
        /*09f8*/ 	.word	0x00000000
        /*09fc*/ 	.short	0x010a
        /*09fe*/ 	.byte	0xff
	.zero		1


	//   ....[145]....
        /*0a00*/ 	.word	0x00008200
        /*0a04*/ 	.word	0x00000000
        /*0a08*/ 	.word	0x00000000
        /*0a0c*/ 	.short	0x010a
        /*0a0e*/ 	.byte	0xff
	.zero		1


	//   ....[146]....
        /*0a10*/ 	.word	0x00008250
        /*0a14*/ 	.word	0x00000000
        /*0a18*/ 	.word	0x00000100
        /*0a1c*/ 	.short	0x010a
        /*0a1e*/ 	.byte	0xff
	.zero		1


	//   ....[147]....
        /*0a20*/ 	.word	0x000082a0
        /*0a24*/ 	.word	0x00000000
        /*0a28*/ 	.word	0x000000c0
        /*0a2c*/ 	.short	0x010a
        /*0a2e*/ 	.byte	0xff
	.zero		1


	//   ....[148]....
        /*0a30*/ 	.word	0x000082f0
        /*0a34*/ 	.word	0x00000054
        /*0a38*/ 	.word	0x00000120
        /*0a3c*/ 	.short	0x010a
        /*0a3e*/ 	.byte	0xff
	.zero		1


	//   ....[149]....
        /*0a40*/ 	.word	0x00008340
        /*0a44*/ 	.word	0x00000002
        /*0a48*/ 	.word	0x000000c0
        /*0a4c*/ 	.short	0x010a
        /*0a4e*/ 	.byte	0xff
	.zero		1


	//----- nvinfo : EIATTR_NUM_MBARRIERS
	.align		4
.L_47:
        /*0a50*/ 	.byte	0x03, 0x38
        /*0a52*/ 	.short	0x0030


	//----- nvinfo : EIATTR_EXIT_INSTR_OFFSETS
	.align		4
        /*0a54*/ 	.byte	0x04, 0x1c
        /*0a56*/ 	.short	(.L_49 - .L_48)


	//   ....[0]....
.L_48:
        /*0a58*/ 	.word	0x00002b40


	//   ....[1]....
        /*0a5c*/ 	.word	0x00003030


	//   ....[2]....
        /*0a60*/ 	.word	0x00003090


	//   ....[3]....
        /*0a64*/ 	.word	0x00003ff0


	//   ....[4]....
        /*0a68*/ 	.word	0x00004ec0


	//   ....[5]....
        /*0a6c*/ 	.word	0x00004f00


	//   ....[6]....
        /*0a70*/ 	.word	0x00007580


	//   ....[7]....
        /*0a74*/ 	.word	0x00007600


	//   ....[8]....
        /*0a78*/ 	.word	0x00007630


	//   ....[9]....
        /*0a7c*/ 	.word	0x000076a0


	//----- nvinfo : EIATTR_MAX_THREADS
	.align		4
.L_49:
        /*0a80*/ 	.byte	0x04, 0x05
        /*0a82*/ 	.short	(.L_51 - .L_50)
.L_50:
        /*0a84*/ 	.word	0x00000100
        /*0a88*/ 	.word	0x00000001
        /*0a8c*/ 	.word	0x00000001


	//----- nvinfo : EIATTR_CRS_STACK_SIZE
	.align		4
.L_51:
        /*0a90*/ 	.byte	0x04, 0x1e
        /*0a92*/ 	.short	(.L_53 - .L_52)
.L_52:
        /*0a94*/ 	.word	0x00000000


	//----- nvinfo : EIATTR_CBANK_PARAM_SIZE
	.align		4
.L_53:
        /*0a98*/ 	.byte	0x03, 0x19
        /*0a9a*/ 	.short	0x0800


	//----- nvinfo : EIATTR_PARAM_CBANK
	.align		4
        /*0a9c*/ 	.byte	0x04, 0x0a
        /*0a9e*/ 	.short	(.L_55 - .L_54)
	.align		4
.L_54:
        /*0aa0*/ 	.word	index@(.nv.constant0._ZN7cutlass13device_kernelINS_4gemm6kernel13GemmUniversalIN4cute5tupleIJiiiiEEENS1_10collective13CollectiveMmaINS1_35MainloopSm100TmaUmmaWarpSpecializedILi12ELi2ELi4ENS5_IJNS4_1CILi1EEESB_SB_EEEEENS5_IJNSA_ILi64EEESE_NSA_ILi32EEEEEENS_10tfloat32_tENS5_IJlSB_lEEESH_NS5_IJSB_llEEENS4_8TiledMMAINS4_8MMA_AtomIJNS4_17SM100_MMA_TF32_SSISH_SH_fLi64ELi64ELNS4_4UMMA5MajorE0ELSO_1ELNSN_7ScaleInE0ELSP_0EEEEEENS4_6LayoutISC_NS5_IJNSA_ILi0EEEST_ST_EEEEENS5_IJNS4_10UnderscoreESW_SW_EEEEENS4_13SM90_TMA_LOADENS4_14ComposedLayoutINS4_7SwizzleILi3ELi4ELi3EEENS4_18smem_ptr_flag_bitsILi32EEENSS_INS5_IJNSA_ILi8EEESF_EEENS5_IJSF_SB_EEEEEEEvNS4_8identityESZ_NS10_INS11_ILi2ELi5ELi2EEES14_NSS_INS5_IJSF_NSA_ILi4EEEEEENS5_IJSB_SF_EEEEEEEvS1A_EENS_8epilogue10collective18CollectiveEpilogueINS1I_23Sm100TmaWarpSpecializedILi3ELi2ELi16ELb1ELb0EEEJSG_NS5_IJNSS_ISE_SB_EENSS_ISF_SB_EEEEESH_SI_SH_SI_NS1I_6fusion15FusionCallbacksIS1M_NS1Q_17LinearCombinationISH_fSH_fLNS_15FloatRoundStyleE2EEESG_S1P_JEEENS4_5SM1004TMEM4LOAD26SM100_TMEM_LOAD_16dp128b8xESZ_S19_NS4_17SM75_U32x4_LDSM_NENS4_14SM90_TMA_STOREES19_NS4_17SM90_U32x4_STSM_NENS4_39AutoVectorizingCopyWithAssumedAlignmentILi128EEEEEEvvEEEEvNT_6ParamsE)
        /*0aa4*/ 	.short	0x0380
        /*0aa6*/ 	.short	0x0800


	//----- nvinfo : EIATTR_SW_WAR
	.align		4
.L_55:
        /*0aa8*/ 	.byte	0x04, 0x36
        /*0aaa*/ 	.short	(.L_57 - .L_56)
.L_56:
        /*0aac*/ 	.word	0x00000008
.L_57:


//--------------------- .nv.callgraph             --------------------------
	.section	.nv.callgraph,"",@"SHT_CUDA_CALLGRAPH"
	.align	4
	.sectionentsize	8
	.align		4
        /*0000*/ 	.word	0x00000000
	.align		4
        /*0004*/ 	.word	0xffffffff
	.align		4
        /*0008*/ 	.word	index@(_ZN7cutlass13device_kernelINS_4gemm6kernel13GemmUniversalIN4cute5tupleIJiiiiEEENS1_10collective13CollectiveMmaINS1_35MainloopSm100TmaUmmaWarpSpecializedILi12ELi2ELi4ENS5_IJNS4_1CILi1EEESB_SB_EEEEENS5_IJNSA_ILi64EEESE_NSA_ILi32EEEEEENS_10tfloat32_tENS5_IJlSB_lEEESH_NS5_IJSB_llEEENS4_8TiledMMAINS4_8MMA_AtomIJNS4_17SM100_MMA_TF32_SSISH_SH_fLi64ELi64ELNS4_4UMMA5MajorE0ELSO_1ELNSN_7ScaleInE0ELSP_0EEEEEENS4_6LayoutISC_NS5_IJNSA_ILi0EEEST_ST_EEEEENS5_IJNS4_10UnderscoreESW_SW_EEEEENS4_13SM90_TMA_LOADENS4_14ComposedLayoutINS4_7SwizzleILi3ELi4ELi3EEENS4_18smem_ptr_flag_bitsILi32EEENSS_INS5_IJNSA_ILi8EEESF_EEENS5_IJSF_SB_EEEEEEEvNS4_8identityESZ_NS10_INS11_ILi2ELi5ELi2EEES14_NSS_INS5_IJSF_NSA_ILi4EEEEEENS5_IJSB_SF_EEEEEEEvS1A_EENS_8epilogue10collective18CollectiveEpilogueINS1I_23Sm100TmaWarpSpecializedILi3ELi2ELi16ELb1ELb0EEEJSG_NS5_IJNSS_ISE_SB_EENSS_ISF_SB_EEEEESH_SI_SH_SI_NS1I_6fusion15FusionCallbacksIS1M_NS1Q_17LinearCombinationISH_fSH_fLNS_15FloatRoundStyleE2EEESG_S1P_JEEENS4_5SM1004TMEM4LOAD26SM100_TMEM_LOAD_16dp128b8xESZ_S19_NS4_17SM75_U32x4_LDSM_NENS4_14SM90_TMA_STOREES19_NS4_17SM90_U32x4_STSM_NENS4_39AutoVectorizingCopyWithAssumedAlignmentILi128EEEEEEvvEEEEvNT_6ParamsE)
	.align		4
        /*000c*/ 	.word	index@(__assertfail)
	.align		4
        /*0010*/ 	.word	0x00000000
	.align		4
        /*0014*/ 	.word	0xfffffffe
	.align		4
        /*0018*/ 	.word	0x00000000
	.align		4
        /*001c*/ 	.word	0xfffffffd
	.align		4
        /*0020*/ 	.word	0x00000000
	.align		4
        /*0024*/ 	.word	0xfffffffc


//--------------------- .nv.constant4             --------------------------
	.section	.nv.constant4,"a",@progbits
	.align	8
	.align		8
.nv.constant4:
        /*0000*/ 	.dword	__assertfail
	.align		8
        /*0008*/ 	.dword	__unnamed_1
	.align		8
        /*0010*/ 	.dword	__unnamed_2
	.align		8
        /*0018*/ 	.dword	_ZN40_INTERNAL_8b6ed694_4_k_cu_2148b227_288934cuda3std3__45__cpo5beginE
	.align		8
        /*0020*/ 	.dword	_ZN40_INTERNAL_8b6ed694_4_k_cu_2148b227_288934cuda3std3__45__cpo3endE
	.align		8
        /*0028*/ 	.dword	_ZN40_INTERNAL_8b6ed694_4_k_cu_2148b227_288934cuda3std3__45__cpo6cbeginE
	.align		8
        /*0030*/ 	.dword	_ZN40_INTERNAL_8b6ed694_4_k_cu_2148b227_288934cuda3std3__45__cpo4cendE
	.align		8
        /*0038*/ 	.dword	_ZN40_INTERNAL_8b6ed694_4_k_cu_2148b227_288934cuda3std3__442_GLOBAL__N__8b6ed694_4_k_cu_2148b227_288936ignoreE
	.align		8
        /*0040*/ 	.dword	_ZN40_INTERNAL_8b6ed694_4_k_cu_2148b227_288934cuda3std3__419piecewise_constructE
	.align		8
        /*0048*/ 	.dword	_ZN40_INTERNAL_8b6ed694_4_k_cu_2148b227_288934cuda3std3__48in_placeE
	.align		8
        /*0050*/ 	.dword	_ZN40_INTERNAL_8b6ed694_4_k_cu_2148b227_288934cuda3std6ranges3__45__cpo4swapE
	.align		8
        /*0058*/ 	.dword	_ZN40_INTERNAL_8b6ed694_4_k_cu_2148b227_288934cuda3std6ranges3__45__cpo9iter_moveE
	.align		8
        /*0060*/ 	.dword	_ZN40_INTERNAL_8b6ed694_4_k_cu_2148b227_288934cute7productE
	.align		8
        /*0068*/ 	.dword	_ZN40_INTERNAL_8b6ed694_4_k_cu_2148b227_288934cute1_E
	.align		8
        /*0070*/ 	.dword	$str$25
	.align		8
        /*0078*/ 	.dword	$str$26
	.align		8
        /*0080*/ 	.dword	$str$27
	.align		8
        /*0088*/ 	.dword	$str$28


//--------------------- .text._ZN7cutlass13device_kernelINS_4gemm6kernel13GemmUniversalIN4cute5tupleIJiiiiEEENS1_10collective13CollectiveMmaINS1_35MainloopSm100TmaUmmaWarpSpecializedILi12ELi2ELi4ENS5_IJNS4_1CILi1EEESB_SB_EEEEENS5_IJNSA_ILi64EEESE_NSA_ILi32EEEEEENS_10tfloat32_tENS5_IJlSB_lEEESH_NS5_IJSB_llEEENS4_8TiledMMAINS4_8MMA_AtomIJNS4_17SM100_MMA_TF32_SSISH_SH_fLi64ELi64ELNS4_4UMMA5MajorE0ELSO_1ELNSN_7ScaleInE0ELSP_0EEEEEENS4_6LayoutISC_NS5_IJNSA_ILi0EEEST_ST_EEEEENS5_IJNS4_10UnderscoreESW_SW_EEEEENS4_13SM90_TMA_LOADENS4_14ComposedLayoutINS4_7SwizzleILi3ELi4ELi3EEENS4_18smem_ptr_flag_bitsILi32EEENSS_INS5_IJNSA_ILi8EEESF_EEENS5_IJSF_SB_EEEEEEEvNS4_8identityESZ_NS10_INS11_ILi2ELi5ELi2EEES14_NSS_INS5_IJSF_NSA_ILi4EEEEEENS5_IJSB_SF_EEEEEEEvS1A_EENS_8epilogue10collective18CollectiveEpilogueINS1I_23Sm100TmaWarpSpecializedILi3ELi2ELi16ELb1ELb0EEEJSG_NS5_IJNSS_ISE_SB_EENSS_ISF_SB_EEEEESH_SI_SH_SI_NS1I_6fusion15FusionCallbacksIS1M_NS1Q_17LinearCombinationISH_fSH_fLNS_15FloatRoundStyleE2EEESG_S1P_JEEENS4_5SM1004TMEM4LOAD26SM100_TMEM_LOAD_16dp128b8xESZ_S19_NS4_17SM75_U32x4_LDSM_NENS4_14SM90_TMA_STOREES19_NS4_17SM90_U32x4_STSM_NENS4_39AutoVectorizingCopyWithAssumedAlignmentILi128EEEEEEvvEEEEvNT_6ParamsE --------------------------
	.section	.text._ZN7cutlass13device_kernelINS_4gemm6kernel13GemmUniversalIN4cute5tupleIJiiiiEEENS1_10collective13CollectiveMmaINS1_35MainloopSm100TmaUmmaWarpSpecializedILi12ELi2ELi4ENS5_IJNS4_1CILi1EEESB_SB_EEEEENS5_IJNSA_ILi64EEESE_NSA_ILi32EEEEEENS_10tfloat32_tENS5_IJlSB_lEEESH_NS5_IJSB_llEEENS4_8TiledMMAINS4_8MMA_AtomIJNS4_17SM100_MMA_TF32_SSISH_SH_fLi64ELi64ELNS4_4UMMA5MajorE0ELSO_1ELNSN_7ScaleInE0ELSP_0EEEEEENS4_6LayoutISC_NS5_IJNSA_ILi0EEEST_ST_EEEEENS5_IJNS4_10UnderscoreESW_SW_EEEEENS4_13SM90_TMA_LOADENS4_14ComposedLayoutINS4_7SwizzleILi3ELi4ELi3EEENS4_18smem_ptr_flag_bitsILi32EEENSS_INS5_IJNSA_ILi8EEESF_EEENS5_IJSF_SB_EEEEEEEvNS4_8identityESZ_NS10_INS11_ILi2ELi5ELi2EEES14_NSS_INS5_IJSF_NSA_ILi4EEEEEENS5_IJSB_SF_EEEEEEEvS1A_EENS_8epilogue10collective18CollectiveEpilogueINS1I_23Sm100TmaWarpSpecializedILi3ELi2ELi16ELb1ELb0EEEJSG_NS5_IJNSS_ISE_SB_EENSS_ISF_SB_EEEEESH_SI_SH_SI_NS1I_6fusion15FusionCallbacksIS1M_NS1Q_17LinearCombinationISH_fSH_fLNS_15FloatRoundStyleE2EEESG_S1P_JEEENS4_5SM1004TMEM4LOAD26SM100_TMEM_LOAD_16dp128b8xESZ_S19_NS4_17SM75_U32x4_LDSM_NENS4_14SM90_TMA_STOREES19_NS4_17SM90_U32x4_STSM_NENS4_39AutoVectorizingCopyWithAssumedAlignmentILi128EEEEEEvvEEEEvNT_6ParamsE,"ax",@progbits
	.align	128
.text._ZN7cutlass13device_kernelINS_4gemm6kernel13GemmUniversalIN4cute5tupleIJiiiiEEENS1_10collective13CollectiveMmaINS1_35MainloopSm100TmaUmmaWarpSpecializedILi12ELi2ELi4ENS5_IJNS4_1CILi1EEESB_SB_EEEEENS5_IJNSA_ILi64EEESE_NSA_ILi32EEEEEENS_10tfloat32_tENS5_IJlSB_lEEESH_NS5_IJSB_llEEENS4_8TiledMMAINS4_8MMA_AtomIJNS4_17SM100_MMA_TF32_SSISH_SH_fLi64ELi64ELNS4_4UMMA5MajorE0ELSO_1ELNSN_7ScaleInE0ELSP_0EEEEEENS4_6LayoutISC_NS5_IJNSA_ILi0EEEST_ST_EEEEENS5_IJNS4_10UnderscoreESW_SW_EEEEENS4_13SM90_TMA_LOADENS4_14ComposedLayoutINS4_7SwizzleILi3ELi4ELi3EEENS4_18smem_ptr_flag_bitsILi32EEENSS_INS5_IJNSA_ILi8EEESF_EEENS5_IJSF_SB_EEEEEEEvNS4_8identityESZ_NS10_INS11_ILi2ELi5ELi2EEES14_NSS_INS5_IJSF_NSA_ILi4EEEEEENS5_IJSB_SF_EEEEEEEvS1A_EENS_8epilogue10collective18CollectiveEpilogueINS1I_23Sm100TmaWarpSpecializedILi3ELi2ELi16ELb1ELb0EEEJSG_NS5_IJNSS_ISE_SB_EENSS_ISF_SB_EEEEESH_SI_SH_SI_NS1I_6fusion15FusionCallbacksIS1M_NS1Q_17LinearCombinationISH_fSH_fLNS_15FloatRoundStyleE2EEESG_S1P_JEEENS4_5SM1004TMEM4LOAD26SM100_TMEM_LOAD_16dp128b8xESZ_S19_NS4_17SM75_U32x4_LDSM_NENS4_14SM90_TMA_STOREES19_NS4_17SM90_U32x4_STSM_NENS4_39AutoVectorizingCopyWithAssumedAlignmentILi128EEEEEEvvEEEEvNT_6ParamsE:
        .type           _ZN7cutlass13device_kernelINS_4gemm6kernel13GemmUniversalIN4cute5tupleIJiiiiEEENS1_10collective13CollectiveMmaINS1_35MainloopSm100TmaUmmaWarpSpecializedILi12ELi2ELi4ENS5_IJNS4_1CILi1EEESB_SB_EEEEENS5_IJNSA_ILi64EEESE_NSA_ILi32EEEEEENS_10tfloat32_tENS5_IJlSB_lEEESH_NS5_IJSB_llEEENS4_8TiledMMAINS4_8MMA_AtomIJNS4_17SM100_MMA_TF32_SSISH_SH_fLi64ELi64ELNS4_4UMMA5MajorE0ELSO_1ELNSN_7ScaleInE0ELSP_0EEEEEENS4_6LayoutISC_NS5_IJNSA_ILi0EEEST_ST_EEEEENS5_IJNS4_10UnderscoreESW_SW_EEEEENS4_13SM90_TMA_LOADENS4_14ComposedLayoutINS4_7SwizzleILi3ELi4ELi3EEENS4_18smem_ptr_flag_bitsILi32EEENSS_INS5_IJNSA_ILi8EEESF_EEENS5_IJSF_SB_EEEEEEEvNS4_8identityESZ_NS10_INS11_ILi2ELi5ELi2EEES14_NSS_INS5_IJSF_NSA_ILi4EEEEEENS5_IJSB_SF_EEEEEEEvS1A_EENS_8epilogue10collective18CollectiveEpilogueINS1I_23Sm100TmaWarpSpecializedILi3ELi2ELi16ELb1ELb0EEEJSG_NS5_IJNSS_ISE_SB_EENSS_ISF_SB_EEEEESH_SI_SH_SI_NS1I_6fusion15FusionCallbacksIS1M_NS1Q_17LinearCombinationISH_fSH_fLNS_15FloatRoundStyleE2EEESG_S1P_JEEENS4_5SM1004TMEM4LOAD26SM100_TMEM_LOAD_16dp128b8xESZ_S19_NS4_17SM75_U32x4_LDSM_NENS4_14SM90_TMA_STOREES19_NS4_17SM90_U32x4_STSM_NENS4_39AutoVectorizingCopyWithAssumedAlignmentILi128EEEEEEvvEEEEvNT_6ParamsE,@function
        .size           _ZN7cutlass13device_kernelINS_4gemm6kernel13GemmUniversalIN4cute5tupleIJiiiiEEENS1_10collective13CollectiveMmaINS1_35MainloopSm100TmaUmmaWarpSpecializedILi12ELi2ELi4ENS5_IJNS4_1CILi1EEESB_SB_EEEEENS5_IJNSA_ILi64EEESE_NSA_ILi32EEEEEENS_10tfloat32_tENS5_IJlSB_lEEESH_NS5_IJSB_llEEENS4_8TiledMMAINS4_8MMA_AtomIJNS4_17SM100_MMA_TF32_SSISH_SH_fLi64ELi64ELNS4_4UMMA5MajorE0ELSO_1ELNSN_7ScaleInE0ELSP_0EEEEEENS4_6LayoutISC_NS5_IJNSA_ILi0EEEST_ST_EEEEENS5_IJNS4_10UnderscoreESW_SW_EEEEENS4_13SM90_TMA_LOADENS4_14ComposedLayoutINS4_7SwizzleILi3ELi4ELi3EEENS4_18smem_ptr_flag_bitsILi32EEENSS_INS5_IJNSA_ILi8EEESF_EEENS5_IJSF_SB_EEEEEEEvNS4_8identityESZ_NS10_INS11_ILi2ELi5ELi2EEES14_NSS_INS5_IJSF_NSA_ILi4EEEEEENS5_IJSB_SF_EEEEEEEvS1A_EENS_8epilogue10collective18CollectiveEpilogueINS1I_23Sm100TmaWarpSpecializedILi3ELi2ELi16ELb1ELb0EEEJSG_NS5_IJNSS_ISE_SB_EENSS_ISF_SB_EEEEESH_SI_SH_SI_NS1I_6fusion15FusionCallbacksIS1M_NS1Q_17LinearCombinationISH_fSH_fLNS_15FloatRoundStyleE2EEESG_S1P_JEEENS4_5SM1004TMEM4LOAD26SM100_TMEM_LOAD_16dp128b8xESZ_S19_NS4_17SM75_U32x4_LDSM_NENS4_14SM90_TMA_STOREES19_NS4_17SM90_U32x4_STSM_NENS4_39AutoVectorizingCopyWithAssumedAlignmentILi128EEEEEEvvEEEEvNT_6ParamsE,(.L_x_179 - _ZN7cutlass13device_kernelINS_4gemm6kernel13GemmUniversalIN4cute5tupleIJiiiiEEENS1_10collective13CollectiveMmaINS1_35MainloopSm100TmaUmmaWarpSpecializedILi12ELi2ELi4ENS5_IJNS4_1CILi1EEESB_SB_EEEEENS5_IJNSA_ILi64EEESE_NSA_ILi32EEEEEENS_10tfloat32_tENS5_IJlSB_lEEESH_NS5_IJSB_llEEENS4_8TiledMMAINS4_8MMA_AtomIJNS4_17SM100_MMA_TF32_SSISH_SH_fLi64ELi64ELNS4_4UMMA5MajorE0ELSO_1ELNSN_7ScaleInE0ELSP_0EEEEEENS4_6LayoutISC_NS5_IJNSA_ILi0EEEST_ST_EEEEENS5_IJNS4_10UnderscoreESW_SW_EEEEENS4_13SM90_TMA_LOADENS4_14ComposedLayoutINS4_7SwizzleILi3ELi4ELi3EEENS4_18smem_ptr_flag_bitsILi32EEENSS_INS5_IJNSA_ILi8EEESF_EEENS5_IJSF_SB_EEEEEEEvNS4_8identityESZ_NS10_INS11_ILi2ELi5ELi2EEES14_NSS_INS5_IJSF_NSA_ILi4EEEEEENS5_IJSB_SF_EEEEEEEvS1A_EENS_8epilogue10collective18CollectiveEpilogueINS1I_23Sm100TmaWarpSpecializedILi3ELi2ELi16ELb1ELb0EEEJSG_NS5_IJNSS_ISE_SB_EENSS_ISF_SB_EEEEESH_SI_SH_SI_NS1I_6fusion15FusionCallbacksIS1M_NS1Q_17LinearCombinationISH_fSH_fLNS_15FloatRoundStyleE2EEESG_S1P_JEEENS4_5SM1004TMEM4LOAD26SM100_TMEM_LOAD_16dp128b8xESZ_S19_NS4_17SM75_U32x4_LDSM_NENS4_14SM90_TMA_STOREES19_NS4_17SM90_U32x4_STSM_NENS4_39AutoVectorizingCopyWithAssumedAlignmentILi128EEEEEEvvEEEEvNT_6ParamsE)
        .other          _ZN7cutlass13device_kernelINS_4gemm6kernel13GemmUniversalIN4cute5tupleIJiiiiEEENS1_10collective13CollectiveMmaINS1_35MainloopSm100TmaUmmaWarpSpecializedILi12ELi2ELi4ENS5_IJNS4_1CILi1EEESB_SB_EEEEENS5_IJNSA_ILi64EEESE_NSA_ILi32EEEEEENS_10tfloat32_tENS5_IJlSB_lEEESH_NS5_IJSB_llEEENS4_8TiledMMAINS4_8MMA_AtomIJNS4_17SM100_MMA_TF32_SSISH_SH_fLi64ELi64ELNS4_4UMMA5MajorE0ELSO_1ELNSN_7ScaleInE0ELSP_0EEEEEENS4_6LayoutISC_NS5_IJNSA_ILi0EEEST_ST_EEEEENS5_IJNS4_10UnderscoreESW_SW_EEEEENS4_13SM90_TMA_LOADENS4_14ComposedLayoutINS4_7SwizzleILi3ELi4ELi3EEENS4_18smem_ptr_flag_bitsILi32EEENSS_INS5_IJNSA_ILi8EEESF_EEENS5_IJSF_SB_EEEEEEEvNS4_8identityESZ_NS10_INS11_ILi2ELi5ELi2EEES14_NSS_INS5_IJSF_NSA_ILi4EEEEEENS5_IJSB_SF_EEEEEEEvS1A_EENS_8epilogue10collective18CollectiveEpilogueINS1I_23Sm100TmaWarpSpecializedILi3ELi2ELi16ELb1ELb0EEEJSG_NS5_IJNSS_ISE_SB_EENSS_ISF_SB_EEEEESH_SI_SH_SI_NS1I_6fusion15FusionCallbacksIS1M_NS1Q_17LinearCombinationISH_fSH_fLNS_15FloatRoundStyleE2EEESG_S1P_JEEENS4_5SM1004TMEM4LOAD26SM100_TMEM_LOAD_16dp128b8xESZ_S19_NS4_17SM75_U32x4_LDSM_NENS4_14SM90_TMA_STOREES19_NS4_17SM90_U32x4_STSM_NENS4_39AutoVectorizingCopyWithAssumedAlignmentILi128EEEEEEvvEEEEvNT_6ParamsE,@"STO_CUDA_ENTRY STV_DEFAULT"
_ZN7cutlass13device_kernelINS_4gemm6kernel13GemmUniversalIN4cute5tupleIJiiiiEEENS1_10collective13CollectiveMmaINS1_35MainloopSm100TmaUmmaWarpSpecializedILi12ELi2ELi4ENS5_IJNS4_1CILi1EEESB_SB_EEEEENS5_IJNSA_ILi64EEESE_NSA_ILi32EEEEEENS_10tfloat32_tENS5_IJlSB_lEEESH_NS5_IJSB_llEEENS4_8TiledMMAINS4_8MMA_AtomIJNS4_17SM100_MMA_TF32_SSISH_SH_fLi64ELi64ELNS4_4UMMA5MajorE0ELSO_1ELNSN_7ScaleInE0ELSP_0EEEEEENS4_6LayoutISC_NS5_IJNSA_ILi0EEEST_ST_EEEEENS5_IJNS4_10UnderscoreESW_SW_EEEEENS4_13SM90_TMA_LOADENS4_14ComposedLayoutINS4_7SwizzleILi3ELi4ELi3EEENS4_18smem_ptr_flag_bitsILi32EEENSS_INS5_IJNSA_ILi8EEESF_EEENS5_IJSF_SB_EEEEEEEvNS4_8identityESZ_NS10_INS11_ILi2ELi5ELi2EEES14_NSS_INS5_IJSF_NSA_ILi4EEEEEENS5_IJSB_SF_EEEEEEEvS1A_EENS_8epilogue10collective18CollectiveEpilogueINS1I_23Sm100TmaWarpSpecializedILi3ELi2ELi16ELb1ELb0EEEJSG_NS5_IJNSS_ISE_SB_EENSS_ISF_SB_EEEEESH_SI_SH_SI_NS1I_6fusion15FusionCallbacksIS1M_NS1Q_17LinearCombinationISH_fSH_fLNS_15FloatRoundStyleE2EEESG_S1P_JEEENS4_5SM1004TMEM4LOAD26SM100_TMEM_LOAD_16dp128b8xESZ_S19_NS4_17SM75_U32x4_LDSM_NENS4_14SM90_TMA_STOREES19_NS4_17SM90_U32x4_STSM_NENS4_39AutoVectorizingCopyWithAssumedAlignmentILi128EEEEEEvvEEEEvNT_6ParamsE:
[----:B------:R-:W1:Y:S01]  /*0000*/  LDC R1, c[0x0][0x37c] ;  /* 0x0000df00ff017b82 */ /* 0x000e620000000800 */
[----:B------:R-:W2:Y:S01]  /*0010*/  S2R R79, SR_TID.X ;  /* 0x00000000004f7919 */ /* 0x000ea20000002100 */
[----:B------:R-:W3:Y:S01]  /*0020*/  LDCU.64 UR4, c[0x0][0x890] ;  /* 0x00011200ff0477ac */ /* 0x000ee20008000a00 */
[----:B------:R-:W-:Y:S02]  /*0030*/  PRMT R67, RZ, 0x7610, R67 ;  /* 0x00007610ff437816 */ /* 0x000fe40000000043 */
[----:B------:R-:W-:Y:S01]  /*0040*/  ELECT P5, URZ, PT ;  /* 0x0000000000ff782f */ /* 0x000fe200038a0000 */
[----:B------:R-:W4:Y:S01]  /*0050*/  LDCU.64 UR46, c[0x0][0x358] ;  /* 0x00006b00ff2e77ac */ /* 0x000f220008000a00 */
[----:B---3--:R-:W-:-:S04]  /*0060*/  UISETP.NE.U32.AND UP0, UPT, UR4, URZ, UPT ;  /* 0x000000ff0400728c */ /* 0x008fc8000bf05070 */
[----:B------:R-:W-:Y:S01]  /*0070*/  UISETP.NE.AND.EX UP0, UPT, UR5, URZ, UPT, UP0 ;  /* 0x000000ff0500728c */ /* 0x000fe2000bf05300 */
[----:B--2---:R-:W-:-:S05]  /*0080*/  SHF.R.U32.HI R73, RZ, 0x5, R79 ;  /* 0x00000005ff497819 */ /* 0x004fca000001164f */
[----:B------:R-:W2:Y:S02]  /*0090*/  SHFL.IDX PT, R0, R73, RZ, 0x1f ;  /* 0x00001fff49007589 */ /* 0x000ea400000e0000 */
[----:B--2---:R-:W-:Y:S01]  /*00a0*/  R2UR UR8, R0 ;  /* 0x00000000000872ca */ /* 0x004fe200000e0000 */
[----:B-1--4-:R-:W-:-:S14]  /*00b0*/  BRA.U UP0, `(.L_x_0) ;  /* 0x00000001002c7547 */ /* 0x012fdc000b800000 */
[----:B------:R-:W1:Y:S02]  /*00c0*/  LDCU.64 UR6, c[0x0][0x888] ;  /* 0x00011100ff0677ac */ /* 0x000e640008000a00 */
[----:B-1----:R-:W-:-:S04]  /*00d0*/  UISETP.NE.U32.AND UP0, UPT, UR6, URZ, UPT ;  /* 0x000000ff0600728c */ /* 0x002fc8000bf05070 */
[----:B------:R-:W-:-:S09]  /*00e0*/  UISETP.NE.AND.EX UP0, UPT, UR7, URZ, UPT, UP0 ;  /* 0x000000ff0700728c */ /* 0x000fd2000bf05300 */
[----:B------:R-:W-:Y:S05]  /*00f0*/  BRA.U !UP0, `(.L_x_1) ;  /* 0x0000000108107547 */ /* 0x000fea000b800000 */
[----:B------:R-:W1:Y:S02]  /*0100*/  LDC.64 R2, c[0x0][0x888] ;  /* 0x00022200ff027b82 */ /* 0x000e640000000a00 */
[----:B-1----:R1:W5:Y:S01]  /*0110*/  LDG.E R35, desc[UR46][R2.64] ;  /* 0x0000002e02237981 */ /* 0x002362000c1e1900 */
[----:B------:R-:W-:Y:S01]  /*0120*/  HFMA2 R67, -RZ, RZ, 0, 5.9604644775390625e-08 ;  /* 0x00000001ff437431 */ /* 0x000fe200000001ff */
[----:B------:R-:W-:Y:S05]  /*0130*/  BRA `(.L_x_0) ;  /* 0x00000000000c7947 */ /* 0x000fea0003800000 */
.L_x_1:
[----:B------:R-:W1:Y:S01]  /*0140*/  LDCU UR6, c[0x0][0x880] ;  /* 0x00011000ff0677ac */ /* 0x000e620008000800 */
[----:B------:R-:W-:Y:S01]  /*0150*/  HFMA2 R67, -RZ, RZ, 0, 5.9604644775390625e-08 ;  /* 0x00000001ff437431 */ /* 0x000fe200000001ff */
[----:B-1----:R-:W-:-:S07]  /*0160*/  MOV R35, UR6 ;  /* 0x0000000600237c02 */ /* 0x002fce0008000f00 */
.L_x_0:
[----:B------:R-:W2:Y:S02]  /*0170*/  LDCU.64 UR6, c[0x0][0x8b0] ;  /* 0x00011600ff0677ac */ /* 0x000ea40008000a00 */
[----:B--2---:R-:W-:-:S04]  /*0180*/  UISETP.NE.U32.AND UP0, UPT, UR6, URZ, UPT ;  /* 0x000000ff0600728c */ /* 0x004fc8000bf05070 */
[----:B------:R-:W-:-:S09]  /*0190*/  UISETP.NE.AND.EX UP0, UPT, UR7, URZ, UPT, UP0 ;  /* 0x000000ff0700728c */ /* 0x000fd2000bf05300 */
[----:B------:R-:W-:Y:S05]  /*01a0*/  BRA.U UP0, `(.L_x_2) ;  /* 0x0000000100247547 */ /* 0x000fea000b800000 */
[----:B------:R-:W2:Y:S02]  /*01b0*/  LDCU.64 UR6, c[0x0][0x8a8] ;  /* 0x00011500ff0677ac */ /* 0x000ea40008000a00 */
[----:B--2---:R-:W-:-:S04]  /*01c0*/  UISETP.NE.U32.AND UP0, UPT, UR6, URZ, UPT ;  /* 0x000000ff0600728c */ /* 0x004fc8000bf05070 */
[----:B------:R-:W-:-:S09]  /*01d0*/  UISETP.NE.AND.EX UP0, UPT, UR7, URZ, UPT, UP0 ;  /* 0x000000ff0700728c */ /* 0x000fd2000bf05300 */
[----:B------:R-:W-:Y:S05]  /*01e0*/  BRA.U !UP0, `(.L_x_3) ;  /* 0x00000001080c7547 */ /* 0x000fea000b800000 */
[----:B-1----:R-:W1:Y:S02]  /*01f0*/  LDC.64 R2, c[0x0][0x8a8] ;  /* 0x00022a00ff027b82 */ /* 0x002e640000000a00 */
[----:B-1----:R2:W5:Y:S01]  /*0200*/  LDG.E R33, desc[UR46][R2.64] ;  /* 0x0000002e02217981 */ /* 0x002562000c1e1900 */
[----:B------:R-:W-:Y:S05]  /*0210*/  BRA `(.L_x_2) ;  /* 0x0000000000087947 */ /* 0x000fea0003800000 */
.L_x_3:
[----:B------:R-:W2:Y:S02]  /*0220*/  LDCU UR6, c[0x0][0x8a0] ;  /* 0x00011400ff0677ac */ /* 0x000ea40008000800 */
[----:B--2---:R-:W-:Y:S02]  /*0230*/  MOV R33, UR6 ;  /* 0x0000000600217c02 */ /* 0x004fe40008000f00 */
.L_x_2:
[----:B------:R-:W-:Y:S01]  /*0240*/  IMAD.U32 R0, RZ, RZ, UR8 ;  /* 0x00000008ff007e24 */ /* 0x000fe2000f8e00ff */
[----:B------:R-:W-:Y:S04]  /*0250*/  BSSY.RECONVERGENT B0, `(.L_x_4) ;  /* 0x000000c000007945 */ /* 0x000fe80003800200 */
[C---:B------:R-:W-:Y:S02]  /*0260*/  ISETP.NE.OR P1, PT, R0.reuse, 0x1, !P5 ;  /* 0x000000010000780c */ /* 0x040fe40006f25670 */
[----:B------:R-:W-:-:S11]  /*0270*/  ISETP.NE.OR P0, PT, R0, 0x3, !P5 ;  /* 0x000000030000780c */ /* 0x000fd60006f05670 */
[----:B------:R-:W-:Y:S05]  /*0280*/  @P1 BRA `(.L_x_5) ;  /* 0x0000000000201947 */ /* 0x000fea0003800000 */
[----:B------:R-:W3:Y:S02]  /*0290*/  LDCU.64 UR6, c[0x0][0x348] ;  /* 0x00006900ff0677ac */ /* 0x000ee40008000a00 */
[----:B---3--:R-:W-:Y:S02]  /*02a0*/  UIADD3 UR10, UP1, UPT, UR6, 0x80, URZ ;  /* 0x00000080060a7890 */ /* 0x008fe4000ff3e0ff */
[----:B------:R-:W-:Y:S02]  /*02b0*/  UIADD3 UR6, UP0, UPT, UR6, 0x180, URZ ;  /* 0x0000018006067890 */ /* 0x000fe4000ff1e0ff */
[----:B------:R-:W-:Y:S02]  /*02c0*/  UIADD3.X UR11, UPT, UPT, URZ, UR7, URZ, UP1, !UPT ;  /* 0x00000007ff0b7290 */ /* 0x000fe40008ffe4ff */
[----:B------:R-:W-:-:S07]  /*02d0*/  UIADD3.X UR7, UPT, UPT, URZ, UR7, URZ, UP0, !UPT ;  /* 0x00000007ff077290 */ /* 0x000fce00087fe4ff */
[----:B------:R3:W-:Y:S02]  /*02e0*/  UTMACCTL.PF [UR10] ;  /* 0x000000000a0079b9 */ /* 0x0007e40008040000 */
[----:B------:R3:W-:Y:S02]  /*02f0*/  UTMACCTL.PF [UR6] ;  /* 0x00000000060079b9 */ /* 0x0007e40008040000 */
[----:B---3--:R-:W-:Y:S01]  /*0300*/  NOP ;  /* 0x0000000000007918 */ /* 0x008fe20000000000 */
.L_x_5:
[----:B------:R-:W-:Y:S05]  /*0310*/  BSYNC.RECONVERGENT B0 ;  /* 0x0000000000007941 */ /* 0x000fea0003800200 */
.L_x_4:
[----:B------:R-:W-:Y:S04]  /*0320*/  BSSY.RECONVERGENT B0, `(.L_x_6) ;  /* 0x000000a000007945 */ /* 0x000fe80003800200 */
        /* <DEDUP_REMOVED lines=9> */
.L_x_7:
[----:B------:R-:W-:Y:S05]  /*03c0*/  BSYNC.RECONVERGENT B0 ;  /* 0x0000000000007941 */ /* 0x000fea0003800200 */
.L_x_6:
[----:B------:R-:W3:Y:S01]  /*03d0*/  LDCU.64 UR6, c[0x0][0x888] ;  /* 0x00011100ff0677ac */ /* 0x000ee20008000a00 */
[----:B------:R-:W-:Y:S02]  /*03e0*/  UISETP.EQ.U32.AND UP1, UPT, UR4, URZ, UPT ;  /* 0x000000ff0400728c */ /* 0x000fe4000bf22070 */
[----:B------:R-:W-:Y:S02]  /*03f0*/  UPLOP3.LUT UP2, UPT, UPT, UPT, UPT, 0x80, 0x8 ;  /* 0x000000000008789c */ /* 0x000fe40003f4f070 */
[----:B---3--:R-:W-:-:S04]  /*0400*/  UISETP.NE.U32.AND UP0, UPT, UR6, URZ, UPT ;  /* 0x000000ff0600728c */ /* 0x008fc8000bf05070 */
[----:B------:R-:W-:-:S04]  /*0410*/  UISETP.NE.AND.EX UP0, UPT, UR7, URZ, UPT, UP0 ;  /* 0x000000ff0700728c */ /* 0x000fc8000bf05300 */
[----:B------:R-:W-:-:S04]  /*0420*/  UISETP.EQ.OR.EX UP3, UPT, UR5, URZ, !UP0, UP1 ;  /* 0x000000ff0500728c */ /* 0x000fc8000c762710 */
[----:B------:R-:W-:-:S05]  /*0430*/  UP2UR UR53, UPR, URZ, 0x8 ;  /* 0x00000008ff357883 */ /* 0x000fca0008000000 */
[----:B------:R-:W-:Y:S07]  /*0440*/  BRA.U !UP3, `(.L_x_8) ;  /* 0x000000010b207547 */ /* 0x000fee000b800000 */
[----:B------:R-:W-:Y:S01]  /*0450*/  UISETP.NE.U32.AND UP2, UPT, UR4, URZ, UPT ;  /* 0x000000ff0400728c */ /* 0x000fe2000bf45070 */
[----:B-----5:R-:W-:Y:S01]  /*0460*/  FSETP.NEU.AND P0, PT, R35, RZ, PT ;  /* 0x000000ff2300720b */ /* 0x020fe20003f0d000 */
[----:B------:R-:W-:Y:S02]  /*0470*/  USEL UR4, URZ, 0xffffffff, UP0 ;  /* 0xffffffffff047887 */ /* 0x000fe40008000000 */
[----:B------:R-:W-:-:S10]  /*0480*/  UISETP.NE.AND.EX UP2, UPT, UR5, URZ, UPT, UP2 ;  /* 0x000000ff0500728c */ /* 0x000fd4000bf45320 */
[----:B------:R-:W-:Y:S01]  /*0490*/  VOTEU.ANY UP1, P0 ;  /* 0x0000000000ff7886 */ /* 0x000fe20000020100 */
[----:B------:R-:W-:-:S04]  /*04a0*/  @!UP2 USEL UR4, URZ, 0xffffffff, UP1 ;  /* 0xffffffffff04a887 */ /* 0x000fc80008800000 */
[----:B------:R-:W-:-:S04]  /*04b0*/  ULOP3.LUT UR4, UR4, 0x1, URZ, 0xc0, !UPT ;  /* 0x0000000104047892 */ /* 0x000fc8000f8ec0ff */
[----:B------:R-:W-:-:S11]  /*04c0*/  UISETP.NE.U32.AND UP2, UPT, UR4, 0x1, UPT ;  /* 0x000000010400788c */ /* 0x000fd6000bf45070 */
.L_x_8:
[----:B-12---:R-:W1:Y:S01]  /*04d0*/  SHFL.IDX PT, R2, R73, RZ, 0x1f ;  /* 0x00001fff49027589 */ /* 0x006e6200000e0000 */
[----:B------:R-:W-:-:S04]  /*04e0*/  UISETP.NE.AND UP1, UPT, UR8, 0x2, UPT ;  /* 0x000000020800788c */ /* 0x000fc8000bf25270 */
[----:B------:R-:W-:Y:S01]  /*04f0*/  USEL UR6, URZ, 0x1, UP1 ;  /* 0x00000001ff067887 */ /* 0x000fe20008800000 */
[----:B-1----:R-:W-:-:S13]  /*0500*/  ISETP.NE.AND P0, PT, R2, RZ, PT ;  /* 0x000000ff0200720c */ /* 0x002fda0003f05270 */
[----:B------:R-:W-:Y:S05]  /*0510*/  @P0 BRA `(.L_x_9) ;  /* 0x0000000000940947 */ /* 0x000fea0003800000 */
[----:B------:R-:W-:Y:S01]  /*0520*/  ELECT P0, URZ, PT ;  /* 0x0000000000ff782f */ /* 0x000fe20003800000 */
[----:B------:R-:W-:-:S12]  /*0530*/  BSSY.RECONVERGENT B0, `(.L_x_9) ;  /* 0x0000023000007945 */ /* 0x000fd80003800200 */
[----:B------:R-:W-:Y:S05]  /*0540*/  @!P0 BRA `(.L_x_10) ;  /* 0x0000000000848947 */ /* 0x000fea0003800000 */
[----:B------:R-:W1:Y:S01]  /*0550*/  S2UR UR5, SR_CgaCtaId ;  /* 0x00000000000579c3 */ /* 0x000e620000008800 */
[----:B------:R-:W-:Y:S01]  /*0560*/  UMOV UR7, 0x400 ;  /* 0x0000040000077882 */ /* 0x000fe20000000000 */
[----:B------:R-:W-:Y:S02]  /*0570*/  UMOV UR4, 0x1 ;  /* 0x0000000100047882 */ /* 0x000fe40000000000 */
[----:B------:R-:W-:-:S04]  /*0580*/  UIADD3 UR10, UPT, UPT, -UR4, 0x100000, URZ ;  /* 0x00100000040a7890 */ /* 0x000fc8000fffe1ff */
[----:B------:R-:W-:Y:S02]  /*0590*/  USHF.L.U32 UR11, UR10, 0xb, URZ ;  /* 0x0000000b0a0b7899 */ /* 0x000fe400080006ff */
[----:B------:R-:W-:Y:S02]  /*05a0*/  USHF.L.U32 UR10, UR10, 0x1, URZ ;  /* 0x000000010a0a7899 */ /* 0x000fe400080006ff */
[----:B-1----:R-:W-:Y:S01]  /*05b0*/  ULEA UR5, UR5, UR7, 0x18 ;  /* 0x0000000705057291 */ /* 0x002fe2000f8ec0ff */
[----:B------:R-:W1:Y:S11]  /*05c0*/  FENCE.VIEW.ASYNC.S ;  /* 0x00000000000073c6 */ /* 0x000e760000000000 */
[----:B-1----:R1:W2:Y:S01]  /*05d0*/  SYNCS.EXCH.64 URZ, [UR5], UR10 ;  /* 0x0000000a05ff75b2 */ /* 0x0022a20008000100 */
[----:B------:R1:W3:Y:S01]  /*05e0*/  SYNCS.EXCH.64 URZ, [UR5+0x60], UR10 ;  /* 0x0000600a05ff75b2 */ /* 0x0002e20008000100 */
[----:B------:R1:W4:Y:S01]  /*05f0*/  SYNCS.EXCH.64 URZ, [UR5+0x8], UR10 ;  /* 0x0000080a05ff75b2 */ /* 0x0003220008000100 */
[----:B------:R1:W1:Y:S01]  /*0600*/  SYNCS.EXCH.64 URZ, [UR5+0x68], UR10 ;  /* 0x0000680a05ff75b2 */ /* 0x0002620008000100 */
        /* <DEDUP_REMOVED lines=20> */
[----:B--2---:R-:W-:Y:S01]  /*0750*/  NOP ;  /* 0x0000000000007918 */ /* 0x004fe20000000000 */
.L_x_10:
[----:B-1----:R-:W-:Y:S05]  /*0760*/  BSYNC.RECONVERGENT B0 ;  /* 0x0000000000007941 */ /* 0x002fea0003800200 */
.L_x_9:
[----:B------:R-:W1:Y:S01]  /*0770*/  SHFL.IDX PT, R2, R73, RZ, 0x1f ;  /* 0x00001fff49027589 */ /* 0x000e6200000e0000 */
[----:B------:R-:W-:Y:S01]  /*0780*/  NOP ;  /* 0x0000000000007918 */ /* 0x000fe20000000000 */
[----:B-1----:R-:W-:-:S13]  /*0790*/  ISETP.NE.AND P0, PT, R2, 0x1, PT ;  /* 0x000000010200780c */ /* 0x002fda0003f05270 */
[----:B------:R-:W-:Y:S05]  /*07a0*/  @P0 BRA `(.L_x_11) ;  /* 0x0000000000500947 */ /* 0x000fea0003800000 */
[----:B------:R-:W1:Y:S01]  /*07b0*/  S2UR UR7, SR_CgaCtaId ;  /* 0x00000000000779c3 */ /* 0x000e620000008800 */
[----:B------:R-:W-:Y:S01]  /*07c0*/  UMOV UR9, 0x400 ;  /* 0x0000040000097882 */ /* 0x000fe20000000000 */
[----:B------:R-:W-:Y:S01]  /*07d0*/  UMOV UR5, 0x20 ;  /* 0x0000002000057882 */ /* 0x000fe20000000000 */
[----:B------:R-:W-:Y:S01]  /*07e0*/  UMOV UR4, 0x80 ;  /* 0x0000008000047882 */ /* 0x000fe20000000000 */
[----:B------:R-:W-:-:S04]  /*07f0*/  UIADD3 UR10, UPT, UPT, -UR5, 0x100000, URZ ;  /* 0x00100000050a7890 */ /* 0x000fc8000fffe1ff */
[----:B------:R-:W-:Y:S02]  /*0800*/  USHF.L.U32 UR11, UR10, 0xb, URZ ;  /* 0x0000000b0a0b7899 */ /* 0x000fe400080006ff */
[----:B------:R-:W-:Y:S02]  /*0810*/  USHF.L.U32 UR10, UR10, 0x1, URZ ;  /* 0x000000010a0a7899 */ /* 0x000fe400080006ff */
[----:B------:R-:W-:-:S04]  /*0820*/  UIADD3 UR4, UPT, UPT, -UR4, 0x100000, URZ ;  /* 0x0010000004047890 */ /* 0x000fc8000fffe1ff */
[----:B------:R-:W-:Y:S02]  /*0830*/  USHF.L.U32 UR5, UR4, 0xb, URZ ;  /* 0x0000000b04057899 */ /* 0x000fe400080006ff */
[----:B------:R-:W-:Y:S01]  /*0840*/  USHF.L.U32 UR4, UR4, 0x1, URZ ;  /* 0x0000000104047899 */ /* 0x000fe200080006ff */
[----:B------:R-:W-:Y:S01]  /*0850*/  ELECT P0, URZ, PT ;  /* 0x0000000000ff782f */ /* 0x000fe20003800000 */
[----:B-1----:R-:W-:Y:S01]  /*0860*/  ULEA UR7, UR7, UR9, 0x18 ;  /* 0x0000000907077291 */ /* 0x002fe2000f8ec0ff */
[----:B------:R-:W1:Y:S11]  /*0870*/  FENCE.VIEW.ASYNC.S ;  /* 0x00000000000073c6 */ /* 0x000e760000000000 */
[----:B-1----:R1:W2:Y:S01]  /*0880*/  SYNCS.EXCH.64 URZ, [UR7+0xc0], UR10 ;  /* 0x0000c00a07ff75b2 */ /* 0x0022a20008000100 */
[----:B------:R1:W1:Y:S01]  /*0890*/  SYNCS.EXCH.64 URZ, [UR7+0xd8], UR4 ;  /* 0x0000d80407ff75b2 */ /* 0x0002620008000100 */
[----:B------:R1:W1:Y:S01]  /*08a0*/  SYNCS.EXCH.64 URZ, [UR7+0xc8], UR10 ;  /* 0x0000c80a07ff75b2 */ /* 0x0002620008000100 */
[----:B------:R1:W1:Y:S01]  /*08b0*/  SYNCS.EXCH.64 URZ, [UR7+0xe0], UR4 ;  /* 0x0000e00407ff75b2 */ /* 0x0002620008000100 */
[----:B------:R1:W1:Y:S01]  /*08c0*/  SYNCS.EXCH.64 URZ, [UR7+0xd0], UR10 ;  /* 0x0000d00a07ff75b2 */ /* 0x0002620008000100 */
[----:B------:R1:W1:Y:S01]  /*08d0*/  SYNCS.EXCH.64 URZ, [UR7+0xe8], UR4 ;  /* 0x0000e80407ff75b2 */ /* 0x0002620008000100 */
[----:B------:R-:W-:Y:S01]  /*08e0*/  NOP ;  /* 0x0000000000007918 */ /* 0x000fe20000000000 */
.L_x_11:
[----:B------:R-:W3:Y:S01]  /*08f0*/  SHFL.IDX PT, R2, R73, RZ, 0x1f ;  /* 0x00001fff49027589 */ /* 0x000ee200000e0000 */
[----:B------:R-:W-:Y:S01]  /*0900*/  NOP ;  /* 0x0000000000007918 */ /* 0x000fe20000000000 */
[----:B---3--:R-:W-:-:S13]  /*0910*/  ISETP.NE.AND P0, PT, R2, 0x3, PT ;  /* 0x000000030200780c */ /* 0x008fda0003f05270 */
[----:B------:R-:W-:Y:S05]  /*0920*/  @P0 BRA `(.L_x_12) ;  /* 0x0000000000300947 */ /* 0x000fea0003800000 */
[----:B-1----:R-:W1:Y:S01]  /*0930*/  S2UR UR5, SR_CgaCtaId ;  /* 0x00000000000579c3 */ /* 0x002e620000008800 */
[----:B------:R-:W-:Y:S01]  /*0940*/  UMOV UR7, 0x400 ;  /* 0x0000040000077882 */ /* 0x000fe20000000000 */
[----:B------:R-:W-:Y:S01]  /*0950*/  UMOV UR4, 0x20 ;  /* 0x0000002000047882 */ /* 0x000fe20000000000 */
[----:B------:R-:W-:Y:S01]  /*0960*/  ELECT P0, URZ, PT ;  /* 0x0000000000ff782f */ /* 0x000fe20003800000 */
[----:B------:R-:W-:-:S04]  /*0970*/  UIADD3 UR10, UPT, UPT, -UR4, 0x100000, URZ ;  /* 0x00100000040a7890 */ /* 0x000fc8000fffe1ff */
[----:B------:R-:W-:Y:S02]  /*0980*/  USHF.L.U32 UR11, UR10, 0xb, URZ ;  /* 0x0000000b0a0b7899 */ /* 0x000fe400080006ff */
[----:B------:R-:W-:Y:S02]  /*0990*/  USHF.L.U32 UR10, UR10, 0x1, URZ ;  /* 0x000000010a0a7899 */ /* 0x000fe400080006ff */
[----:B-1----:R-:W-:Y:S01]  /*09a0*/  ULEA UR5, UR5, UR7, 0x18 ;  /* 0x0000000705057291 */ /* 0x002fe2000f8ec0ff */
[----:B------:R-:W1:Y:S11]  /*09b0*/  FENCE.VIEW.ASYNC.S ;  /* 0x00000000000073c6 */ /* 0x000e760000000000 */
[----:B-1----:R3:W1:Y:S01]  /*09c0*/  SYNCS.EXCH.64 URZ, [UR5+0xf0], UR10 ;  /* 0x0000f00a05ff75b2 */ /* 0x0026620008000100 */
[----:B------:R3:W1:Y:S02]  /*09d0*/  SYNCS.EXCH.64 URZ, [UR5+0xf8], UR10 ;  /* 0x0000f80a05ff75b2 */ /* 0x0006640008000100 */
[----:B---3--:R-:W-:Y:S01]  /*09e0*/  NOP ;  /* 0x0000000000007918 */ /* 0x008fe20000000000 */
.L_x_12:
[----:B------:R-:W3:Y:S01]  /*09f0*/  SHFL.IDX PT, R2, R73, RZ, 0x1f ;  /* 0x00001fff49027589 */ /* 0x000ee200000e0000 */
[----:B------:R-:W-:Y:S01]  /*0a00*/  NOP ;  /* 0x0000000000007918 */ /* 0x000fe20000000000 */
[----:B---3--:R-:W-:-:S13]  /*0a10*/  ISETP.NE.AND P0, PT, R2, 0x4, PT ;  /* 0x000000040200780c */ /* 0x008fda0003f05270 */
[----:B------:R-:W-:Y:S05]  /*0a20*/  @P0 BRA `(.L_x_13) ;  /* 0x00000000004c0947 */ /* 0x000fea0003800000 */
[----:B-1----:R-:W1:Y:S01]  /*0a30*/  S2UR UR5, SR_CgaCtaId ;  /* 0x00000000000579c3 */ /* 0x002e620000008800 */
[----:B------:R-:W-:Y:S01]  /*0a40*/  UMOV UR9, 0x100 ;  /* 0x0000010000097882 */ /* 0x000fe20000000000 */
[----:B------:R-:W-:Y:S01]  /*0a50*/  UMOV UR7, 0x400 ;  /* 0x0000040000077882 */ /* 0x000fe20000000000 */
[----:B------:R-:W-:Y:S01]  /*0a60*/  USEL UR9, UR9, 0xe0, UP2 ;  /* 0x000000e009097887 */ /* 0x000fe20009000000 */
[----:B------:R-:W-:Y:S01]  /*0a70*/  UMOV UR4, 0x1 ;  /* 0x0000000100047882 */ /* 0x000fe20000000000 */
[----:B------:R-:W-:Y:S01]  /*0a80*/  ELECT P0, URZ, PT ;  /* 0x0000000000ff782f */ /* 0x000fe20003800000 */
[----:B------:R-:W-:-:S04]  /*0a90*/  UIADD3 UR10, UPT, UPT, -UR4, 0x100000, URZ ;  /* 0x00100000040a7890 */ /* 0x000fc8000fffe1ff */
[----:B------:R-:W-:Y:S02]  /*0aa0*/  USHF.L.U32 UR11, UR10, 0xb, URZ ;  /* 0x0000000b0a0b7899 */ /* 0x000fe400080006ff */
[----:B------:R-:W-:Y:S02]  /*0ab0*/  USHF.L.U32 UR10, UR10, 0x1, URZ ;  /* 0x000000010a0a7899 */ /* 0x000fe400080006ff */
[----:B------:R-:W-:-:S04]  /*0ac0*/  UIADD3 UR12, UPT, UPT, -UR9, 0x100000, URZ ;  /* 0x00100000090c7890 */ /* 0x000fc8000fffe1ff */
[----:B------:R-:W-:Y:S02]  /*0ad0*/  USHF.L.U32 UR13, UR12, 0xb, URZ ;  /* 0x0000000b0c0d7899 */ /* 0x000fe400080006ff */
[----:B------:R-:W-:Y:S02]  /*0ae0*/  USHF.L.U32 UR12, UR12, 0x1, URZ ;  /* 0x000000010c0c7899 */ /* 0x000fe400080006ff */
[----:B-1----:R-:W-:Y:S01]  /*0af0*/  ULEA UR5, UR5, UR7, 0x18 ;  /* 0x0000000705057291 */ /* 0x002fe2000f8ec0ff */
[----:B------:R-:W1:Y:S11]  /*0b00*/  FENCE.VIEW.ASYNC.S ;  /* 0x00000000000073c6 */ /* 0x000e760000000000 */
[----:B-1----:R3:W1:Y:S01]  /*0b10*/  SYNCS.EXCH.64 URZ, [UR5+0x100], UR10 ;  /* 0x0001000a05ff75b2 */ /* 0x0026620008000100 */
[----:B------:R3:W1:Y:S01]  /*0b20*/  SYNCS.EXCH.64 URZ, [UR5+0x110], UR12 ;  /* 0x0001100c05ff75b2 */ /* 0x0006620008000100 */
[----:B------:R3:W1:Y:S01]  /*0b30*/  SYNCS.EXCH.64 URZ, [UR5+0x108], UR10 ;  /* 0x0001080a05ff75b2 */ /* 0x0006620008000100 */
[----:B------:R3:W1:Y:S02]  /*0b40*/  SYNCS.EXCH.64 URZ, [UR5+0x118], UR12 ;  /* 0x0001180c05ff75b2 */ /* 0x0006640008000100 */
[----:B---3--:R-:W-:Y:S01]  /*0b50*/  NOP ;  /* 0x0000000000007918 */ /* 0x008fe20000000000 */
.L_x_13:
[----:B------:R-:W3:Y:S01]  /*0b60*/  SHFL.IDX PT, R2, R73, RZ, 0x1f ;  /* 0x00001fff49027589 */ /* 0x000ee200000e0000 */
[----:B------:R-:W-:Y:S01]  /*0b70*/  NOP ;  /* 0x0000000000007918 */ /* 0x000fe20000000000 */
[----:B---3--:R-:W-:-:S13]  /*0b80*/  ISETP.NE.AND P0, PT, R2, 0x5, PT ;  /* 0x000000050200780c */ /* 0x008fda0003f05270 */
[----:B------:R-:W-:Y:S05]  /*0b90*/  @P0 BRA `(.L_x_14) ;  /* 0x0000000000580947 */ /* 0x000fea0003800000 */
[----:B-1----:R-:W1:Y:S01]  /*0ba0*/  S2UR UR7, SR_CgaCtaId ;  /* 0x00000000000779c3 */ /* 0x002e620000008800 */
        /* <DEDUP_REMOVED lines=12> */
[----:B-1----:R3:W1:Y:S01]  /*0c70*/  SYNCS.EXCH.64 URZ, [UR7+0x120], UR10 ;  /* 0x0001200a07ff75b2 */ /* 0x0026620008000100 */
[----:B------:R3:W1:Y:S01]  /*0c80*/  SYNCS.EXCH.64 URZ, [UR7+0x140], UR4 ;  /* 0x0001400407ff75b2 */ /* 0x0006620008000100 */
[----:B------:R3:W1:Y:S01]  /*0c90*/  SYNCS.EXCH.64 URZ, [UR7+0x128], UR10 ;  /* 0x0001280a07ff75b2 */ /* 0x0006620008000100 */
[----:B------:R3:W1:Y:S01]  /*0ca0*/  SYNCS.EXCH.64 URZ, [UR7+0x148], UR4 ;  /* 0x0001480407ff75b2 */ /* 0x0006620008000100 */
[----:B------:R3:W1:Y:S01]  /*0cb0*/  SYNCS.EXCH.64 URZ, [UR7+0x130], UR10 ;  /* 0x0001300a07ff75b2 */ /* 0x0006620008000100 */
[----:B------:R3:W1:Y:S01]  /*0cc0*/  SYNCS.EXCH.64 URZ, [UR7+0x150], UR4 ;  /* 0x0001500407ff75b2 */ /* 0x0006620008000100 */
[----:B------:R3:W1:Y:S01]  /*0cd0*/  SYNCS.EXCH.64 URZ, [UR7+0x138], UR10 ;  /* 0x0001380a07ff75b2 */ /* 0x0006620008000100 */
[----:B------:R3:W1:Y:S02]  /*0ce0*/  SYNCS.EXCH.64 URZ, [UR7+0x158], UR4 ;  /* 0x0001580407ff75b2 */ /* 0x0006640008000100 */
[----:B---3--:R-:W-:Y:S01]  /*0cf0*/  NOP ;  /* 0x0000000000007918 */ /* 0x008fe20000000000 */
.L_x_14:
        /* <DEDUP_REMOVED lines=18> */
.L_x_15:
[----:B-1----:R-:W1:Y:S01]  /*0e20*/  S2UR UR5, SR_CTAID.X ;  /* 0x00000000000579c3 */ /* 0x002e620000002500 */
[----:B------:R-:W-:-:S05]  /*0e30*/  CS2R.32 R68, SR_CgaSize ;  /* 0x0000000000447805 */ /* 0x000fca0000008a00 */
[----:B------:R-:W-:-:S05]  /*0e40*/  IMAD R68, R68, -0xa0, RZ ;  /* 0xffffff6044447824 */ /* 0x000fca00078e02ff */
[----:B------:R-:W-:-:S14]  /*0e50*/  R2UR UR9, R68 ;  /* 0x00000000440972ca */ /* 0x000fdc00000e0000 */
[----:B------:R-:W3:Y:S01]  /*0e60*/  LDCU UR9, c[0x0][UR9+0x2b0] ;  /* 0x00005600090977ac */ /* 0x000ee20008000800 */
[----:B------:R-:W-:Y:S01]  /*0e70*/  NOP ;  /* 0x0000000000007918 */ /* 0x000fe20000000000 */
[----:B------:R-:W-:-:S05]  /*0e80*/  CS2R.32 R68, SR_CgaSize ;  /* 0x0000000000447805 */ /* 0x000fca0000008a00 */
[----:B------:R-:W-:-:S05]  /*0e90*/  IMAD R68, R68, -0xa0, RZ ;  /* 0xffffff6044447824 */ /* 0x000fca00078e02ff */
[----:B------:R-:W-:-:S14]  /*0ea0*/  R2UR UR7, R68 ;  /* 0x00000000440772ca */ /* 0x000fdc00000e0000 */
[----:B------:R-:W2:Y:S01]  /*0eb0*/  LDCU UR7, c[0x0][UR7+0x2b4] ;  /* 0x00005680070777ac */ /* 0x000ea20008000800 */
[----:B------:R-:W4:Y:S08]  /*0ec0*/  S2UR UR4, SR_CTAID.Y ;  /* 0x00000000000479c3 */ /* 0x000f300000002600 */
[----:B------:R-:W2:Y:S01]  /*0ed0*/  LDC R9, c[0x0][0xb24] ;  /* 0x0002c900ff097b82 */ /* 0x000ea20000000800 */
[----:B-1----:R-:W-:-:S02]  /*0ee0*/  I2FP.F32.U32 R4, UR5 ;  /* 0x0000000500047c45 */ /* 0x002fc40008201000 */
[----:B------:R-:W-:-:S05]  /*0ef0*/  CS2R.32 R5, SR_CgaSize ;  /* 0x0000000000057805 */ /* 0x000fca0000008a00 */
[----:B------:R-:W-:-:S06]  /*0f00*/  IMAD R5, R5, -0xa0, RZ ;  /* 0xffffff6005057824 */ /* 0x000fcc00078e02ff */
[----:B------:R-:W1:Y:S01]  /*0f10*/  LDC R5, c[0x0][R5+0x2a0] ;  /* 0x0000a80005057b82 */ /* 0x000e620000000800 */
[----:B------:R-:W-:Y:S01]  /*0f20*/  MOV R21, UR5 ;  /* 0x0000000500157c02 */ /* 0x000fe20008000f00 */
[----:B---3--:R-:W-:Y:S01]  /*0f30*/  FMUL R4, R4, UR9 ;  /* 0x0000000904047c20 */ /* 0x008fe20008400000 */
[----:B----4-:R-:W-:Y:S02]  /*0f40*/  I2FP.F32.U32 R2, UR4 ;  /* 0x0000000400027c45 */ /* 0x010fe40008201000 */
[----:B------:R-:W-:-:S05]  /*0f50*/  CS2R.32 R3, SR_CgaSize ;  /* 0x0000000000037805 */ /* 0x000fca0000008a00 */
[----:B------:R-:W-:-:S06]  /*0f60*/  IMAD R3, R3, -0xa0, RZ ;  /* 0xffffff6003037824 */ /* 0x000fcc00078e02ff */
[----:B------:R-:W3:Y:S01]  /*0f70*/  LDC R3, c[0x0][R3+0x2a4] ;  /* 0x0000a90003037b82 */ /* 0x000ee20000000800 */
[----:B------:R-:W4:Y:S01]  /*0f80*/  F2I.U32.TRUNC.NTZ R68, R4 ;  /* 0x0000000400447305 */ /* 0x000f22000020f000 */
[----:B------:R-:W-:Y:S01]  /*0f90*/  MOV R20, UR4 ;  /* 0x0000000400147c02 */ /* 0x000fe20008000f00 */
[----:B--2---:R-:W-:-:S05]  /*0fa0*/  FMUL R2, R2, UR7 ;  /* 0x0000000702027c20 */ /* 0x004fca0008400000 */
[----:B------:R-:W-:Y:S01]  /*0fb0*/  BAR.SYNC.DEFER_BLOCKING 0x0 ;  /* 0x0000000000007b1d */ /* 0x000fe20000010000 */
[----:B------:R-:W-:-:S05]  /*0fc0*/  ISETP.GE.AND P0, PT, R9, 0x1, PT ;  /* 0x000000010900780c */ /* 0x000fca0003f06270 */
[----:B------:R-:W2:Y:S02]  /*0fd0*/  F2I.U32.TRUNC.NTZ R66, R2 ;  /* 0x0000000200427305 */ /* 0x000ea4000020f000 */
[----:B------:R-:W3:Y:S01]  /*0fe0*/  S2UR UR36, SR_CTAID.Z ;  /* 0x00000000002479c3 */ /* 0x000ee20000002700 */
[----:B----4-:R-:W-:-:S05]  /*0ff0*/  IADD3 R68, PT, PT, -R68, RZ, RZ ;  /* 0x000000ff44447210 */ /* 0x010fca0007ffe1ff */
[----:B-1----:R-:W-:Y:S01]  /*1000*/  IMAD R68, R5, R68, UR5 ;  /* 0x0000000505447e24 */ /* 0x002fe2000f8e0244 */
[----:B--2---:R-:W-:-:S05]  /*1010*/  IADD3 R66, PT, PT, -R66, RZ, RZ ;  /* 0x000000ff42427210 */ /* 0x004fca0007ffe1ff */
[----:B---3--:R-:W-:Y:S01]  /*1020*/  IMAD R66, R3, R66, UR4 ;  /* 0x0000000403427e24 */ /* 0x008fe2000f8e0242 */
[----:B------:R-:W-:Y:S06]  /*1030*/  @!P0 BRA `(.L_x_16) ;  /* 0x0000000000b88947 */ /* 0x000fec0003800000 */
[----:B------:R-:W1:Y:S01]  /*1040*/  LDC.64 R4, c[0x0][0xb18] ;  /* 0x0002c600ff047b82 */ /* 0x000e620000000a00 */
[----:B------:R-:W-:-:S07]  /*1050*/  ISETP.NE.AND P0, PT, R9, 0x1, PT ;  /* 0x000000010900780c */ /* 0x000fce0003f05270 */
[----:B------:R-:W2:Y:S08]  /*1060*/  LDC R10, c[0x0][0xb0c] ;  /* 0x0002c300ff0a7b82 */ /* 0x000eb00000000800 */
[----:B------:R-:W3:Y:S08]  /*1070*/  LDC R11, c[0x0][0x370] ;  /* 0x0000dc00ff0b7b82 */ /* 0x000ef00000000800 */
[----:B------:R-:W4:Y:S01]  /*1080*/  LDC R12, c[0x0][0x374] ;  /* 0x0000dd00ff0c7b82 */ /* 0x000f220000000800 */
[----:B-1----:R-:W-:-:S07]  /*1090*/  ISETP.NE.AND P1, PT, R4, 0x1, PT ;  /* 0x000000010400780c */ /* 0x002fce0003f25270 */
[----:B------:R-:W3:Y:S01]  /*10a0*/  LDC.64 R6, c[0x0][0xb10] ;  /* 0x0002c400ff067b82 */ /* 0x000ee20000000a00 */
[----:B--2---:R-:W-:-:S07]  /*10b0*/  ISETP.NE.AND P2, PT, R10, 0x1, PT ;  /* 0x000000010a00780c */ /* 0x004fce0003f45270 */
[----:B------:R-:W1:Y:S08]  /*10c0*/  LDC R8, c[0x0][0xb20] ;  /* 0x0002c800ff087b82 */ /* 0x000e700000000800 */
[----:B------:R-:W2:Y:S01]  /*10d0*/  LDC.64 R2, c[0x0][0xb28] ;  /* 0x0002ca00ff027b82 */ /* 0x000ea20000000a00 */
[----:B----4-:R-:W-:-:S04]  /*10e0*/  IMAD.HI.U32 R13, R12, R5, RZ ;  /* 0x000000050c0d7227 */ /* 0x010fc800078e00ff */
[----:B------:R-:W-:-:S04]  /*10f0*/  IMAD.HI.U32 R5, R20, R5, RZ ;  /* 0x0000000514057227 */ /* 0x000fc800078e00ff */
[----:B---3--:R-:W-:-:S04]  /*1100*/  IMAD.HI.U32 R14, R11, R6, RZ ;  /* 0x000000060b0e7227 */ /* 0x008fc800078e00ff */
[C---:B------:R-:W-:Y:S01]  /*1110*/  IMAD.HI.U32 R16, R21.reuse, R6, RZ ;  /* 0x0000000615107227 */ /* 0x040fe200078e00ff */
[-C--:B------:R-:W-:Y:S02]  /*1120*/  @P2 SHF.R.U32.HI R11, RZ, R7.reuse, R14 ;  /* 0x00000007ff0b2219 */ /* 0x080fe4000001160e */
[-C--:B-1----:R-:W-:Y:S02]  /*1130*/  @P1 SHF.R.U32.HI R12, RZ, R8.reuse, R13 ;  /* 0x00000008ff0c1219 */ /* 0x082fe4000001160d */
[----:B------:R-:W-:Y:S02]  /*1140*/  SHF.R.U32.HI R5, RZ, R8, R5 ;  /* 0x00000008ff057219 */ /* 0x000fe40000011605 */
[----:B------:R-:W-:Y:S02]  /*1150*/  SHF.R.U32.HI R16, RZ, R7, R16 ;  /* 0x00000007ff107219 */ /* 0x000fe40000011610 */
[----:B------:R-:W-:Y:S01]  /*1160*/  SEL R5, R20, R5, !P1 ;  /* 0x0000000514057207 */ /* 0x000fe20004800000 */
[----:B--2---:R-:W-:Y:S01]  /*1170*/  IMAD.HI.U32 R14, R12, R2, RZ ;  /* 0x000000020c0e7227 */ /* 0x004fe200078e00ff */
[----:B------:R-:W-:-:S02]  /*1180*/  SEL R7, R21, R16, !P2 ;  /* 0x0000001015077207 */ /* 0x000fc40005000000 */
[----:B------:R-:W-:Y:S01]  /*1190*/  IADD3 R13, PT, PT, -R5, RZ, RZ ;  /* 0x000000ff050d7210 */ /* 0x000fe20007ffe1ff */
[----:B------:R-:W-:Y:S01]  /*11a0*/  IMAD.HI.U32 R6, R11, R2, RZ ;  /* 0x000000020b067227 */ /* 0x000fe200078e00ff */
[----:B------:R-:W-:-:S03]  /*11b0*/  @P0 SHF.R.U32.HI R12, RZ, R3, R14 ;  /* 0x00000003ff0c0219 */ /* 0x000fc6000001160e */
[----:B------:R-:W-:Y:S01]  /*11c0*/  IMAD R13, R4, R13, R20 ;  /* 0x0000000d040d7224 */ /* 0x000fe200078e0214 */
[----:B------:R-:W-:Y:S01]  /*11d0*/  @P0 SHF.R.U32.HI R11, RZ, R3, R6 ;  /* 0x00000003ff0b0219 */ /* 0x000fe20000011606 */
[----:B------:R-:W-:-:S04]  /*11e0*/  IMAD R12, R12, R9, RZ ;  /* 0x000000090c0c7224 */ /* 0x000fc800078e02ff */
[----:B------:R-:W-:Y:S01]  /*11f0*/  IMAD R6, R11, R9, RZ ;  /* 0x000000090b067224 */ /* 0x000fe200078e02ff */
[----:B------:R-:W-:-:S04]  /*1200*/  ISETP.GE.AND P1, PT, R5, R12, PT ;  /* 0x0000000c0500720c */ /* 0x000fc80003f26270 */
[----:B------:R-:W-:Y:S01]  /*1210*/  ISETP.GE.OR P1, PT, R7, R6, P1 ;  /* 0x000000060700720c */ /* 0x000fe20000f26670 */
[----:B------:R-:W-:-:S05]  /*1220*/  IMAD.HI.U32 R6, R5, R2, RZ ;  /* 0x0000000205067227 */ /* 0x000fca00078e00ff */
[----:B------:R-:W-:-:S04]  /*1230*/  SHF.R.U32.HI R6, RZ, R3, R6 ;  /* 0x00000003ff067219 */ /* 0x000fc80000011606 */
[----:B------:R-:W-:-:S03]  /*1240*/  SEL R6, R5, R6, !P0 ;  /* 0x0000000605067207 */ /* 0x000fc60004000000 */
[----:B------:R-:W-:Y:S01]  /*1250*/  @!P1 IMAD.HI.U32 R8, R7, R2, RZ ;  /* 0x0000000207089227 */ /* 0x000fe200078e00ff */
[----:B------:R-:W-:-:S04]  /*1260*/  IADD3 R2, PT, PT, -R6, RZ, RZ ;  /* 0x000000ff06027210 */ /* 0x000fc80007ffe1ff */
[----:B------:R-:W-:Y:S01]  /*1270*/  @!P1 SHF.R.U32.HI R8, RZ, R3, R8 ;  /* 0x00000003ff089219 */ /* 0x000fe20000011608 */
[----:B------:R-:W-:-:S03]  /*1280*/  IMAD R2, R9, R2, R5 ;  /* 0x0000000209027224 */ /* 0x000fc600078e0205 */
[----:B------:R-:W-:-:S05]  /*1290*/  @!P1 SEL R3, R7, R8, !P0 ;  /* 0x0000000807039207 */ /* 0x000fca0004000000 */
[--C-:B------:R-:W-:Y:S02]  /*12a0*/  @!P1 IMAD.IADD R6, R6, 0x1, -R3.reuse ;  /* 0x0000000106069824 */ /* 0x100fe400078e0a03 */
[----:B------:R-:W-:Y:S01]  /*12b0*/  @!P1 IMAD R3, R2, R11, R3 ;  /* 0x0000000b02039224 */ /* 0x000fe200078e0203 */
[----:B------:R-:W-:Y:S01]  /*12c0*/  IADD3 R2, PT, PT, -R7, RZ, RZ ;  /* 0x000000ff07027210 */ /* 0x000fe20007ffe1ff */
[----:B------:R-:W-:Y:S02]  /*12d0*/  @!P1 IMAD R5, R6, R9, R7 ;  /* 0x0000000906059224 */ /* 0x000fe400078e0207 */
[----:B------:R-:W-:Y:S02]  /*12e0*/  @!P1 IMAD.MOV.U32 R7, RZ, RZ, R3 ;  /* 0x000000ffff079224 */ /* 0x000fe400078e0003 */
[----:B------:R-:W-:Y:S02]  /*12f0*/  IMAD R2, R10, R2, R21 ;  /* 0x000000020a027224 */ /* 0x000fe400078e0215 */
[----:B------:R-:W-:-:S02]  /*1300*/  IMAD R20, R5, R4, R13 ;  /* 0x0000000405147224 */ /* 0x000fc400078e020d */
[----:B------:R-:W-:Y:S02]  /*1310*/  IMAD R21, R7, R10, R2 ;  /* 0x0000000a07157224 */ /* 0x000fe400078e0202 */
.L_x_16:
[----:B------:R-:W1:Y:S01]  /*1320*/  LDCU UR4, c[0x0][0xb30] ;  /* 0x00016600ff0477ac */ /* 0x000e620008000800 */
[----:B------:R-:W2:Y:S08]  /*1330*/  S2UR UR37, SR_CgaCtaId ;  /* 0x00000000002579c3 */ /* 0x000eb00000008800 */
[----:B------:R-:W3:Y:S01]  /*1340*/  LDC R26, c[0x0][0xb24] ;  /* 0x0002c900ff1a7b82 */ /* 0x000ee20000000800 */
[----:B-1----:R-:W-:-:S09]  /*1350*/  UISETP.NE.AND UP1, UPT, UR4, 0x1, UPT ;  /* 0x000000010400788c */ /* 0x002fd2000bf25270 */
[----:B--2---:R-:W-:Y:S05]  /*1360*/  BRA.U UP1, `(.L_x_17) ;  /* 0x0000000101407547 */ /* 0x004fea000b800000 */
[----:B------:R-:W1:Y:S08]  /*1370*/  LDC.64 R4, c[0x0][0xb10] ;  /* 0x0002c400ff047b82 */ /* 0x000e700000000a00 */
[----:B------:R-:W2:Y:S08]  /*1380*/  LDC.64 R2, c[0x0][0xb18] ;  /* 0x0002c600ff027b82 */ /* 0x000eb00000000a00 */
[----:B------:R-:W4:Y:S08]  /*1390*/  LDC R6, c[0x0][0xb20] ;  /* 0x0002c800ff067b82 */ /* 0x000f300000000800 */
[----:B------:R-:W3:Y:S01]  /*13a0*/  LDC R8, c[0x0][0xb0c] ;  /* 0x0002c300ff087b82 */ /* 0x000ee20000000800 */
[----:B-1----:R-:W-:-:S05]  /*13b0*/  IMAD.HI.U32 R4, R21, R4, RZ ;  /* 0x0000000415047227 */ /* 0x002fca00078e00ff */
[----:B------:R-:W-:Y:S01]  /*13c0*/  SHF.R.U32.HI R4, RZ, R5, R4 ;  /* 0x00000005ff047219 */ /* 0x000fe20000011604 */
[----:B--2---:R-:W-:Y:S01]  /*13d0*/  IMAD.HI.U32 R3, R20, R3, RZ ;  /* 0x0000000314037227 */ /* 0x004fe200078e00ff */
[----:B------:R-:W-:-:S04]  /*13e0*/  ISETP.NE.AND P0, PT, R2, 0x1, PT ;  /* 0x000000010200780c */ /* 0x000fc80003f05270 */
[----:B----4-:R-:W-:-:S04]  /*13f0*/  SHF.R.U32.HI R3, RZ, R6, R3 ;  /* 0x00000006ff037219 */ /* 0x010fc80000011603 */
[----:B------:R-:W-:Y:S02]  /*1400*/  SEL R3, R20, R3, !P0 ;  /* 0x0000000314037207 */ /* 0x000fe40004000000 */
[----:B---3--:R-:W-:-:S04]  /*1410*/  ISETP.NE.AND P1, PT, R8, 0x1, PT ;  /* 0x000000010800780c */ /* 0x008fc80003f25270 */
[----:B------:R-:W-:-:S05]  /*1420*/  SEL R4, R21, R4, !P1 ;  /* 0x0000000415047207 */ /* 0x000fca0004800000 */
[----:B------:R-:W-:Y:S02]  /*1430*/  IMAD.IADD R5, R3, 0x1, -R4 ;  /* 0x0000000103057824 */ /* 0x000fe400078e0a04 */
[----:B------:R-:W-:Y:S02]  /*1440*/  IMAD.IADD R3, R4, 0x1, -R3 ;  /* 0x0000000104037824 */ /* 0x000fe400078e0a03 */
[----:B------:R-:W-:Y:S02]  /*1450*/  IMAD R21, R5, R8, R21 ;  /* 0x0000000805157224 */ /* 0x000fe400078e0215 */
[----:B------:R-:W-:-:S07]  /*1460*/  IMAD R20, R3, R2, R20 ;  /* 0x0000000203147224 */ /* 0x000fce00078e0214 */
.L_x_17:
[----:B------:R-:W-:Y:S01]  /*1470*/  BAR.SYNC.DEFER_BLOCKING 0x0 ;  /* 0x0000000000007b1d */ /* 0x000fe20000010000 */
[----:B------:R-:W-:Y:S01]  /*1480*/  UISETP.NE.AND UP1, UPT, UR8, 0x2, UPT ;  /* 0x000000020800788c */ /* 0x000fe2000bf25270 */
[----:B------:R-:W-:Y:S02]  /*1490*/  ISETP.NE.OR P5, PT, R0, 0x2, !P5 ;  /* 0x000000020000780c */ /* 0x000fe40006fa5670 */
[----:B------:R-:W-:-:S06]  /*14a0*/  LOP3.LUT R2, R79, 0x1f, RZ, 0xc0, !PT ;  /* 0x0000001f4f027812 */ /* 0x000fcc00078ec0ff */
[----:B------:R-:W-:Y:S05]  /*14b0*/  BRA.U UP1, `(.L_x_18) ;  /* 0x0000001501a87547 */ /* 0x000fea000b800000 */
[----:B------:R-:W1:Y:S01]  /*14c0*/  LDCU UR13, c[0x0][0x38c] ;  /* 0x00007180ff0d77ac */ /* 0x000e620008000800 */
[----:B------:R-:W2:Y:S01]  /*14d0*/  LDC R9, c[0x0][0x370] ;  /* 0x0000dc00ff097b82 */ /* 0x000ea20000000800 */
[----:B------:R-:W-:Y:S01]  /*14e0*/  PLOP3.LUT P1, PT, PT, PT, UP2, 0x80, 0x8 ;  /* 0x000000000008781c */ /* 0x000fe20003f2f028 */
[----:B------:R-:W-:Y:S01]  /*14f0*/  HFMA2 R12, -RZ, RZ, 0, 0 ;  /* 0x00000000ff0c7431 */ /* 0x000fe200000001ff */
[----:B------:R-:W-:Y:S01]  /*1500*/  ISETP.EQ.OR P4, PT, R2, RZ, P5 ;  /* 0x000000ff0200720c */ /* 0x000fe20002f82670 */
[----:B------:R-:W-:Y:S01]  /*1510*/  IMAD.MOV.U32 R15, RZ, RZ, 0x1 ;  /* 0x00000001ff0f7424 */ /* 0x000fe200078e00ff */
[----:B------:R-:W-:Y:S01]  /*1520*/  PLOP3.LUT P1, PT, P1, PT, PT, 0x8, 0x80 ;  /* 0x000000000080781c */ /* 0x000fe20000f2e170 */
[----:B------:R-:W-:Y:S01]  /*1530*/  IMAD.MOV.U32 R14, RZ, RZ, RZ ;  /* 0x000000ffff0e7224 */ /* 0x000fe200078e00ff */
[----:B------:R-:W-:Y:S01]  /*1540*/  MOV R8, 0x1 ;  /* 0x0000000100087802 */ /* 0x000fe20000000f00 */
[----:B------:R-:W4:Y:S01]  /*1550*/  LDC R0, c[0x0][0x374] ;  /* 0x0000dd00ff007b82 */ /* 0x000f220000000800 */
[----:B------:R-:W-:Y:S01]  /*1560*/  IMAD.MOV.U32 R10, RZ, RZ, RZ ;  /* 0x000000ffff0a7224 */ /* 0x000fe200078e00ff */
[----:B------:R-:W2:Y:S01]  /*1570*/  LDCU.64 UR22, c[0x0][0x348] ;  /* 0x00006900ff1677ac */ /* 0x000ea20008000a00 */
[----:B------:R-:W-:Y:S01]  /*1580*/  UMOV UR6, URZ ;  /* 0x000000ff00067c82 */ /* 0x000fe20008000000 */
[----:B-1----:R-:W-:-:S04]  /*1590*/  UIADD3 UR5, UPT, UPT, UR13, 0x1f, URZ ;  /* 0x0000001f0d057890 */ /* 0x002fc8000fffe0ff */
[----:B------:R-:W-:-:S04]  /*15a0*/  USHF.R.S32.HI UR4, URZ, 0x1f, UR5 ;  /* 0x0000001fff047899 */ /* 0x000fc80008011405 */
[----:B------:R-:W-:-:S04]  /*15b0*/  ULEA.HI UR4, UR4, UR5, URZ, 0x5 ;  /* 0x0000000504047291 */ /* 0x000fc8000f8f28ff */
[----:B------:R-:W-:Y:S02]  /*15c0*/  USHF.R.S32.HI UR15, URZ, 0x5, UR4 ;  /* 0x00000005ff0f7899 */ /* 0x000fe40008011404 */
[----:B------:R-:W-:Y:S02]  /*15d0*/  UIADD3 UR4, UPT, UPT, UR13, -0x1, URZ ;  /* 0xffffffff0d047890 */ /* 0x000fe4000fffe0ff */
[----:B------:R-:W-:Y:S02]  /*15e0*/  UISETP.LT.U32.AND UP0, UPT, UR15, 0xc, UPT ;  /* 0x0000000c0f00788c */ /* 0x000fe4000bf01070 */
[----:B------:R-:W-:Y:S02]  /*15f0*/  UISETP.GE.U32.AND UP1, UPT, UR4, -0x3f, UPT ;  /* 0xffffffc10400788c */ /* 0x000fe4000bf26070 */
[----:B------:R-:W-:Y:S02]  /*1600*/  USEL UR14, UR15, 0xc, UP0 ;  /* 0x0000000c0f0e7887 */ /* 0x000fe40008000000 */
[----:B------:R-:W-:-:S02]  /*1610*/  UIADD3 UR13, UPT, UPT, UR13, 0x3e, URZ ;  /* 0x0000003e0d0d7890 */ /* 0x000fc4000fffe0ff */
[----:B------:R-:W-:Y:S02]  /*1620*/  UIADD3 UR5, UPT, UPT, UR14, -0x1, URZ ;  /* 0xffffffff0e057890 */ /* 0x000fe4000fffe0ff */
[----:B------:R-:W-:-:S03]  /*1630*/  UIADD3 UR7, UPT, UPT, UR15, -UR14, URZ ;  /* 0x8000000e0f077290 */ /* 0x000fc6000fffe0ff */
[----:B------:R-:W-:-:S04]  /*1640*/  @UP1 UIADD3 UR5, UPT, UPT, UR14, URZ, URZ ;  /* 0x000000ff0e051290 */ /* 0x000fc8000fffe0ff */
[----:B--2---:R-:W-:-:S12]  /*1650*/  UIADD3 UR5, UPT, UPT, UR5, 0x1, URZ ;  /* 0x0000000105057890 */ /* 0x004fd8000fffe0ff */
.L_x_36:
[----:B------:R-:W-:Y:S01]  /*1660*/  UISETP.NE.AND UP0, UPT, UR37, URZ, UPT ;  /* 0x000000ff2500728c */ /* 0x000fe2000bf05270 */
[----:B------:R-:W1:Y:S08]  /*1670*/  S2UR UR37, SR_CgaCtaId ;  /* 0x00000000002579c3 */ /* 0x000e700000008800 */
[----:B------:R-:W-:Y:S05]  /*1680*/  BRA.U UP0, `(.L_x_19) ;  /* 0x0000000100347547 */ /* 0x000fea000b800000 */
[----:B------:R-:W2:Y:S01]  /*1690*/  S2R R2, SR_CgaCtaId ;  /* 0x0000000000027919 */ /* 0x000ea20000008800 */
[----:B------:R-:W-:-:S04]  /*16a0*/  MOV R3, 0x400 ;  /* 0x0000040000037802 */ /* 0x000fc80000000f00 */
[----:B--2---:R-:W-:Y:S02]  /*16b0*/  LEA R3, R2, R3, 0x18 ;  /* 0x0000000302037211 */ /* 0x004fe400078ec0ff */
[----:B------:R-:W-:-:S03]  /*16c0*/  SHF.L.U32 R2, R8, 0x1f, RZ ;  /* 0x0000001f08027819 */ /* 0x000fc600000006ff */
[----:B------:R-:W-:-:S04]  /*16d0*/  IMAD R3, R10, 0x8, R3 ;  /* 0x000000080a037824 */ /* 0x000fc800078e0203 */
[----:B------:R-:W2:Y:S02]  /*16e0*/  SYNCS.PHASECHK.TRANS64.TRYWAIT P0, [R3+URZ+0x170], R2 ;  /* 0x00017002030075a7 */ /* 0x000ea400080011ff */
[----:B--2---:R-:W-:Y:S05]  /*16f0*/  @!P0 BRA `(.L_x_20) ;  /* 0x0000005c00ec8947 */ /* 0x004fea0003800000 */
.L_x_124:
[----:B------:R-:W-:Y:S01]  /*1700*/  VIADD R10, R10, 0x1 ;  /* 0x000000010a0a7836 */ /* 0x000fe20000000000 */
[----:B------:R2:W-:Y:S04]  /*1710*/  SYNCS.ARRIVE.TRANS64.A1T0 RZ, [R3+URZ+0x160], RZ ;  /* 0x000160ff03ff79a7 */ /* 0x0005e800081000ff */
[----:B------:R-:W-:-:S04]  /*1720*/  ISETP.NE.AND P0, PT, R10, 0x2, PT ;  /* 0x000000020a00780c */ /* 0x000fc80003f05270 */
[----:B------:R-:W-:Y:S02]  /*1730*/  SEL R10, R10, RZ, P0 ;  /* 0x000000ff0a0a7207 */ /* 0x000fe40000000000 */
[----:B--2---:R-:W-:-:S04]  /*1740*/  SEL R3, RZ, 0x1, P0 ;  /* 0x00000001ff037807 */ /* 0x004fc80000000000 */
[----:B------:R-:W-:-:S07]  /*1750*/  LOP3.LUT R8, R8, R3, RZ, 0x3c, !PT ;  /* 0x0000000308087212 */ /* 0x000fce00078e3cff */
.L_x_19:
[----:B------:R-:W-:Y:S01]  /*1760*/  UMOV UR4, 0x400 ;  /* 0x0000040000047882 */ /* 0x000fe20000000000 */
[----:B------:R-:W-:Y:S01]  /*1770*/  SHF.L.U32 R2, R15, 0x1f, RZ ;  /* 0x0000001f0f027819 */ /* 0x000fe200000006ff */
[----:B-1----:R-:W-:Y:S01]  /*1780*/  ULEA UR4, UR37, UR4, 0x18 ;  /* 0x0000000425047291 */ /* 0x002fe2000f8ec0ff */
[----:B------:R-:W-:Y:S01]  /*1790*/  R2UR UR35, R21 ;  /* 0x00000000152372ca */ /* 0x000fe200000e0000 */
[----:B------:R-:W-:Y:S01]  /*17a0*/  UISETP.GE.U32.AND UP0, UPT, UR13, 0x3f, UPT ;  /* 0x0000003f0d00788c */ /* 0x000fe2000bf06070 */
[----:B------:R-:W-:Y:S01]  /*17b0*/  R2UR UR18, R20 ;  /* 0x00000000141272ca */ /* 0x000fe200000e0000 */
[----:B------:R-:W-:Y:S01]  /*17c0*/  ULEA UR8, UR6, UR4, 0x3 ;  /* 0x0000000406087291 */ /* 0x000fe2000f8e18ff */
[----:B------:R-:W-:-:S08]  /*17d0*/  UMOV UR21, URZ ;  /* 0x000000ff00157c82 */ /* 0x000fd00008000000 */
[----:B------:R1:W2:Y:S01]  /*17e0*/  SYNCS.PHASECHK.TRANS64.TRYWAIT P0, [UR8+0x60], R2 ;  /* 0x00006002ff0075a7 */ /* 0x0002a20008001108 */
[----:B------:R-:W-:Y:S02]  /*17f0*/  USHF.L.U32 UR35, UR35, 0x6, URZ ;  /* 0x0000000623237899 */ /* 0x000fe400080006ff */
[----:B------:R-:W-:Y:S01]  /*1800*/  USHF.L.U32 UR18, UR18, 0x6, URZ ;  /* 0x0000000612127899 */ /* 0x000fe200080006ff */
[----:B------:R-:W-:Y:S11]  /*1810*/  BRA.U !UP0, `(.L_x_21) ;  /* 0x0000000108bc7547 */ /* 0x000ff6000b800000 */
[----:B------:R-:W-:Y:S01]  /*1820*/  UIADD3 UR10, UPT, UPT, UR18, 0x20, URZ ;  /* 0x00000020120a7890 */ /* 0x000fe2000fffe0ff */
[----:B------:R-:W-:Y:S01]  /*1830*/  UMOV UR24, URZ ;  /* 0x000000ff00187c82 */ /* 0x000fe20008000000 */
[----:B------:R-:W-:-:S10]  /*1840*/  UMOV UR25, UR6 ;  /* 0x0000000600197c82 */ /* 0x000fd40008000000 */
.L_x_26:
[----:B-1----:R-:W-:Y:S01]  /*1850*/  ULEA UR33, UR25, UR4, 0x3 ;  /* 0x0000000419217291 */ /* 0x002fe2000f8e18ff */
[----:B--2---:R-:W-:Y:S01]  /*1860*/  @!P5 MOV R3, 0x4000 ;  /* 0x000040000003d802 */ /* 0x004fe20000000f00 */
[----:B--2---:R-:W-:Y:S10]  /*1870*/  @P0 BRA `(.L_x_22) ;  /* 0x00000000000c0947 */ /* 0x004ff40003800000 */
[----:B------:R-:W-:-:S04]  /*1880*/  SHF.L.U32 R5, R15, 0x1f, RZ ;  /* 0x0000001f0f057819 */ /* 0x000fc800000006ff */
[----:B------:R-:W2:Y:S02]  /*1890*/  SYNCS.PHASECHK.TRANS64.TRYWAIT P0, [UR33+0x60], R5 ;  /* 0x00006005ff0075a7 */ /* 0x000ea40008001121 */
[----:B--2---:R-:W-:Y:S05]  /*18a0*/  @!P0 BRA `(.L_x_23) ;  /* 0x0000005c00948947 */ /* 0x004fea0003800000 */
.L_x_22:
[----:B------:R2:W-:Y:S01]  /*18b0*/  @!P5 SYNCS.ARRIVE.TRANS64 RZ, [UR33], R3 ;  /* 0x00000003ffffd9a7 */ /* 0x0005e20008000021 */
[----:B------:R-:W-:Y:S04]  /*18c0*/  BSSY.RECONVERGENT B0, `(.L_x_24) ;  /* 0x0000003000007945 */ /* 0x000fe80003800200 */
[----:B------:R-:W-:Y:S05]  /*18d0*/  @P4 BRA `(.L_x_25) ;  /* 0x0000000000044947 */ /* 0x000fea0003800000 */
[----:B------:R-:W-:Y:S05]  /*18e0*/  BPT.TRAP 0x1 ;  /* 0x000000040000795c */ /* 0x000fea0000300000 */
.L_x_25:
[----:B------:R-:W-:Y:S05]  /*18f0*/  BSYNC.RECONVERGENT B0 ;  /* 0x0000000000007941 */ /* 0x000fea0003800200 */
.L_x_24:
[----:B------:R-:W-:Y:S02]  /*1900*/  UIADD3 UR6, UPT, UPT, UR25, 0x1, URZ ;  /* 0x0000000119067890 */ /* 0x000fe4000fffe0ff */
[----:B------:R-:W-:Y:S02]  /*1910*/  UIADD3 UR30, UP1, UPT, UR22, 0x80, URZ ;  /* 0x00000080161e7890 */ /* 0x000fe4000ff3e0ff */
[----:B------:R-:W-:Y:S02]  /*1920*/  UISETP.NE.AND UP0, UPT, UR6, 0xc, UPT ;  /* 0x0000000c0600788c */ /* 0x000fe4000bf05270 */
[----:B------:R-:W-:Y:S02]  /*1930*/  USHF.L.U32 UR34, UR24, 0x5, URZ ;  /* 0x0000000518227899 */ /* 0x000fe400080006ff */
[----:B------:R-:W-:Y:S02]  /*1940*/  USEL UR9, URZ, 0x1, UP0 ;  /* 0x00000001ff097887 */ /* 0x000fe40008000000 */
[----:B------:R-:W-:-:S02]  /*1950*/  USEL UR6, UR6, URZ, UP0 ;  /* 0x000000ff06067287 */ /* 0x000fc40008000000 */
[----:B------:R-:W-:Y:S02]  /*1960*/  UIADD3 UR28, UP0, UPT, UR22, 0x180, URZ ;  /* 0x00000180161c7890 */ /* 0x000fe4000ff1e0ff */
[----:B------:R-:W-:Y:S01]  /*1970*/  ULEA UR8, UR6, UR4, 0x3 ;  /* 0x0000000406087291 */ /* 0x000fe2000f8e18ff */
[----:B------:R-:W-:Y:S01]  /*1980*/  LOP3.LUT R15, R15, UR9, RZ, 0x3c, !PT ;  /* 0x000000090f0f7c12 */ /* 0x000fe2000f8e3cff */
[----:B------:R-:W-:Y:S02]  /*1990*/  UIADD3.X UR31, UPT, UPT, URZ, UR23, URZ, UP1, !UPT ;  /* 0x00000017ff1f7290 */ /* 0x000fe40008ffe4ff */
[----:B------:R-:W-:Y:S01]  /*19a0*/  UIADD3.X UR29, UPT, UPT, URZ, UR23, URZ, UP0, !UPT ;  /* 0x00000017ff1d7290 */ /* 0x000fe200087fe4ff */
[----:B-1----:R-:W-:Y:S01]  /*19b0*/  SHF.L.U32 R2, R15, 0x1f, RZ ;  /* 0x0000001f0f027819 */ /* 0x002fe200000006ff */
[----:B------:R-:W-:Y:S01]  /*19c0*/  UMOV UR26, 0x0 ;  /* 0x00000000001a7882 */ /* 0x000fe20000000000 */
[----:B------:R-:W-:Y:S01]  /*19d0*/  UMOV UR27, 0x10000000 ;  /* 0x10000000001b7882 */ /* 0x000fe20000000000 */
[----:B------:R-:W-:Y:S01]  /*19e0*/  UMOV UR17, UR33 ;  /* 0x0000002100117c82 */ /* 0x000fe20008000000 */
[----:B------:R1:W1:Y:S01]  /*19f0*/  SYNCS.PHASECHK.TRANS64.TRYWAIT P0, [UR8+0x60], R2 ;  /* 0x00006002ff0075a7 */ /* 0x0002620008001108 */
[----:B------:R-:W-:Y:S01]  /*1a00*/  ULEA UR8, UR25, UR4, 0xd ;  /* 0x0000000419087291 */ /* 0x000fe2000f8e68ff */
[----:B------:R-:W-:Y:S01]  /*1a10*/  UMOV UR20, UR36 ;  /* 0x0000002400147c82 */ /* 0x000fe20008000000 */
[----:B------:R-:W-:-:S02]  /*1a20*/  UMOV UR19, UR34 ;  /* 0x0000002200137c82 */ /* 0x000fc40008000000 */
[----:B------:R-:W-:Y:S02]  /*1a30*/  UIADD3 UR32, UPT, UPT, UR8, 0x6800, URZ ;  /* 0x0000680008207890 */ /* 0x000fe4000fffe0ff */
[----:B------:R-:W-:Y:S02]  /*1a40*/  UIADD3 UR16, UPT, UPT, UR8, 0x1e800, URZ ;  /* 0x0001e80008107890 */ /* 0x000fe4000fffe0ff */
[----:B------:R-:W-:Y:S01]  /*1a50*/  UIADD3 UR8, UPT, UPT, UR8, 0x1f800, URZ ;  /* 0x0001f80008087890 */ /* 0x000fe2000fffe0ff */
[----:B------:R-:W-:Y:S01]  /*1a60*/  UMOV UR12, UR36 ;  /* 0x00000024000c7c82 */ /* 0x000fe20008000000 */
[----:B------:R-:W-:Y:S01]  /*1a70*/  UMOV UR9, UR33 ;  /* 0x0000002100097c82 */ /* 0x000fe20008000000 */
[----:B------:R-:W-:Y:S02]  /*1a80*/  UMOV UR11, UR34 ;  /* 0x00000022000b7c82 */ /* 0x000fe40008000000 */
[----:B------:R1:W-:Y:S01]  /*1a90*/  UTMALDG.3D [UR32], [UR30], desc[UR26] ;  /* 0x00001a201e0075b4 */ /* 0x0003e20008011000 */
[----:B------:R-:W-:Y:S01]  /*1aa0*/  UIADD3 UR24, UPT, UPT, UR24, 0x1, URZ ;  /* 0x0000000118187890 */ /* 0x000fe2000fffe0ff */
[----:B------:R-:W-:Y:S01]  /*1ab0*/  UMOV UR21, UR5 ;  /* 0x0000000500157c82 */ /* 0x000fe20008000000 */
[----:B------:R-:W-:-:S02]  /*1ac0*/  UMOV UR25, UR6 ;  /* 0x0000000600197c82 */ /* 0x000fc40008000000 */
[----:B------:R-:W-:Y:S01]  /*1ad0*/  UISETP.NE.AND UP0, UPT, UR24, UR5, UPT ;  /* 0x000000051800728c */ /* 0x000fe2000bf05270 */
[----:B------:R1:W-:Y:S01]  /*1ae0*/  UTMALDG.3D [UR16], [UR28], desc[UR26] ;  /* 0x00001a101c0075b4 */ /* 0x0003e20008011000 */
[----:B------:R1:W-:Y:S07]  /*1af0*/  UTMALDG.3D [UR8], [UR28], desc[UR26] ;  /* 0x00001a081c0075b4 */ /* 0x0003ee0008011000 */
[----:B------:R-:W-:Y:S05]  /*1b00*/  BRA.U UP0, `(.L_x_26) ;  /* 0xfffffffd00507547 */ /* 0x000fea000b83ffff */
.L_x_21:
[----:B-1----:R-:W-:Y:S01]  /*1b10*/  ULEA UR8, UR6, UR4, 0x3 ;  /* 0x0000000406087291 */ /* 0x002fe2000f8e18ff */
[----:B------:R-:W-:Y:S01]  /*1b20*/  SHF.L.U32 R2, R15, 0x1f, RZ ;  /* 0x0000001f0f027819 */ /* 0x000fe200000006ff */
[----:B------:R-:W-:Y:S01]  /*1b30*/  @!P1 SYNCS.ARRIVE.TRANS64.A1T0 RZ, [UR4+0xf8], RZ ;  /* 0x0000f8ffffff99a7 */ /* 0x000fe20008100004 */
[----:B------:R-:W-:-:S06]  /*1b40*/  UISETP.GT.AND UP0, UPT, UR15, UR14, UPT ;  /* 0x0000000e0f00728c */ /* 0x000fcc000bf04270 */
[----:B--2---:R1:W2:Y:S03]  /*1b50*/  SYNCS.PHASECHK.TRANS64.TRYWAIT P0, [UR8+0x60], R2 ;  /* 0x00006002ff0075a7 */ /* 0x0042a60008001108 */
[----:B------:R-:W-:Y:S05]  /*1b60*/  BRA.U !UP0, `(.L_x_27) ;  /* 0x0000000108c07547 */ /* 0x000fea000b800000 */
[----:B------:R-:W-:Y:S02]  /*1b70*/  UIADD3 UR29, UPT, UPT, UR7, UR21, URZ ;  /* 0x00000015071d7290 */ /* 0x000fe4000fffe0ff */
[----:B------:R-:W-:Y:S01]  /*1b80*/  UIADD3 UR10, UPT, UPT, UR18, 0x20, URZ ;  /* 0x00000020120a7890 */ /* 0x000fe2000fffe0ff */
[----:B------:R-:W-:-:S11]  /*1b90*/  UMOV UR34, UR6 ;  /* 0x0000000600227c82 */ /* 0x000fd60008000000 */
.L_x_32:
[----:B-1----:R-:W-:Y:S01]  /*1ba0*/  ULEA UR25, UR34, UR4, 0x3 ;  /* 0x0000000422197291 */ /* 0x002fe2000f8e18ff */
[----:B--2---:R-:W-:Y:S01]  /*1bb0*/  @!P5 MOV R3, 0x4000 ;  /* 0x000040000003d802 */ /* 0x004fe20000000f00 */
[----:B--2---:R-:W-:Y:S10]  /*1bc0*/  @P0 BRA `(.L_x_28) ;  /* 0x00000000000c0947 */ /* 0x004ff40003800000 */
[----:B------:R-:W-:-:S04]  /*1bd0*/  SHF.L.U32 R5, R15, 0x1f, RZ ;  /* 0x0000001f0f057819 */ /* 0x000fc800000006ff */
[----:B------:R-:W2:Y:S02]  /*1be0*/  SYNCS.PHASECHK.TRANS64.TRYWAIT P0, [UR25+0x60], R5 ;  /* 0x00006005ff0075a7 */ /* 0x000ea40008001119 */
[----:B--2---:R-:W-:Y:S05]  /*1bf0*/  @!P0 BRA `(.L_x_29) ;  /* 0x0000005800d88947 */ /* 0x004fea0003800000 */
.L_x_28:
[----:B------:R2:W-:Y:S01]  /*1c00*/  @!P5 SYNCS.ARRIVE.TRANS64 RZ, [UR25], R3 ;  /* 0x00000003ffffd9a7 */ /* 0x0005e20008000019 */
[----:B------:R-:W-:Y:S04]  /*1c10*/  BSSY.RECONVERGENT B0, `(.L_x_30) ;  /* 0x0000003000007945 */ /* 0x000fe80003800200 */
[----:B------:R-:W-:Y:S05]  /*1c20*/  @P4 BRA `(.L_x_31) ;  /* 0x0000000000044947 */ /* 0x000fea0003800000 */
[----:B------:R-:W-:Y:S05]  /*1c30*/  BPT.TRAP 0x1 ;  /* 0x000000040000795c */ /* 0x000fea0000300000 */
.L_x_31:
[----:B------:R-:W-:Y:S05]  /*1c40*/  BSYNC.RECONVERGENT B0 ;  /* 0x0000000000007941 */ /* 0x000fea0003800200 */
.L_x_30:
        /* <DEDUP_REMOVED lines=24> */
[----:B------:R-:W-:Y:S01]  /*1dd0*/  UMOV UR12, UR36 ;  /* 0x00000024000c7c82 */ /* 0x000fe20008000000 */
[----:B------:R-:W-:Y:S01]  /*1de0*/  UMOV UR9, UR25 ;  /* 0x0000001900097c82 */ /* 0x000fe20008000000 */
[----:B------:R1:W-:Y:S01]  /*1df0*/  UTMALDG.3D [UR24], [UR38], desc[UR30] ;  /* 0x00001e18260075b4 */ /* 0x0003e20008011000 */
[----:B------:R-:W-:Y:S01]  /*1e00*/  UMOV UR11, UR26 ;  /* 0x0000001a000b7c82 */ /* 0x000fe20008000000 */
[----:B------:R-:W-:Y:S01]  /*1e10*/  UIADD3 UR21, UPT, UPT, UR21, 0x1, URZ ;  /* 0x0000000115157890 */ /* 0x000fe2000fffe0ff */
[----:B------:R-:W-:-:S03]  /*1e20*/  UMOV UR34, UR6 ;  /* 0x0000000600227c82 */ /* 0x000fc60008000000 */
[----:B------:R-:W-:Y:S01]  /*1e30*/  UISETP.NE.AND UP0, UPT, UR21, UR29, UPT ;  /* 0x0000001d1500728c */ /* 0x000fe2000bf05270 */
[----:B------:R1:W-:Y:S01]  /*1e40*/  UTMALDG.3D [UR16], [UR32], desc[UR30] ;  /* 0x00001e10200075b4 */ /* 0x0003e20008011000 */
[----:B------:R1:W-:Y:S07]  /*1e50*/  UTMALDG.3D [UR8], [UR32], desc[UR30] ;  /* 0x00001e08200075b4 */ /* 0x0003ee0008011000 */
[----:B------:R-:W-:Y:S05]  /*1e60*/  BRA.U UP0, `(.L_x_32) ;  /* 0xfffffffd004c7547 */ /* 0x000fea000b83ffff */
.L_x_27:
[----:B-1----:R-:W-:Y:S01]  /*1e70*/  LEA R2, R14, UR4, 0x3 ;  /* 0x000000040e027c11 */ /* 0x002fe2000f8e18ff */
[----:B------:R-:W-:Y:S01]  /*1e80*/  NOP ;  /* 0x0000000000007918 */ /* 0x000fe20000000000 */
[----:B--2---:R-:W-:Y:S02]  /*1e90*/  SHF.L.U32 R3, R12, 0x1f, RZ ;  /* 0x0000001f0c037819 */ /* 0x004fe400000006ff */
[----:B------:R-:W-:Y:S02]  /*1ea0*/  LEA R4, R14, UR4, 0x4 ;  /* 0x000000040e047c11 */ /* 0x000fe4000f8e20ff */
[----:B------:R-:W1:Y:S02]  /*1eb0*/  SYNCS.PHASECHK.TRANS64.TRYWAIT P0, [R2+URZ+0x100], R3 ;  /* 0x00010003020075a7 */ /* 0x000e6400080011ff */
[----:B-1----:R-:W-:Y:S05]  /*1ec0*/  @!P0 BRA `(.L_x_33) ;  /* 0x00000058003c8947 */ /* 0x002fea0003800000 */
.L_x_127:
[----:B------:R-:W2:Y:S01]  /*1ed0*/  LDS.128 R4, [R4+0x190] ;  /* 0x0001900004047984 */ /* 0x000ea20000000c00 */
[----:B---3--:R-:W-:Y:S01]  /*1ee0*/  ISETP.GE.AND P0, PT, R26, 0x1, PT ;  /* 0x000000011a00780c */ /* 0x008fe20003f06270 */
[----:B-1----:R-:W-:Y:S01]  /*1ef0*/  VIADD R2, R2, 0x110 ;  /* 0x0000011002027836 */ /* 0x002fe20000000000 */
[----:B------:R-:W-:Y:S01]  /*1f00*/  @!PT LDS RZ, [RZ] ;  /* 0x00000000fffff984 */ /* 0x000fe20000000800 */
[----:B------:R-:W-:Y:S01]  /*1f10*/  @!PT LDS RZ, [RZ] ;  /* 0x00000000fffff984 */ /* 0x000fe20000000800 */
[----:B------:R-:W-:Y:S01]  /*1f20*/  @!PT LDS RZ, [RZ] ;  /* 0x00000000fffff984 */ /* 0x000fe20000000800 */
[----:B------:R-:W-:Y:S01]  /*1f30*/  @!PT LDS RZ, [RZ] ;  /* 0x00000000fffff984 */ /* 0x000fe20000000800 */
[----:B------:R1:W-:Y:S06]  /*1f40*/  MEMBAR.ALL.CTA ;  /* 0x0000000000007992 */ /* 0x0003ec0000008000 */
[----:B-1----:R-:W1:Y:S01]  /*1f50*/  FENCE.VIEW.ASYNC.S ;  /* 0x00000000000073c6 */ /* 0x002e620000000000 */
[----:B------:R-:W-:-:S04]  /*1f60*/  PRMT R2, RZ, 0x654, R2 ;  /* 0x00000654ff027816 */ /* 0x000fc80000000002 */
[----:B-1----:R1:W-:Y:S01]  /*1f70*/  SYNCS.ARRIVE.TRANS64.RED.A1T0 RZ, [R2+URZ], RZ ;  /* 0x000000ff02ff79a7 */ /* 0x0023e200081004ff */
[----:B--2---:R-:W-:-:S13]  /*1f80*/  LOP3.LUT P2, RZ, R6, 0x1, RZ, 0xc0, !PT ;  /* 0x0000000106ff7812 */ /* 0x004fda000784c0ff */
[----:B------:R-:W-:Y:S01]  /*1f90*/  @P2 SHF.R.U32.HI R3, RZ, 0x10, R5 ;  /* 0x00000010ff032819 */ /* 0x000fe20000011605 */
[----:B------:R-:W-:Y:S01]  /*1fa0*/  VOTEU.ANY UP0, P2 ;  /* 0x0000000000ff7886 */ /* 0x000fe20001000100 */
[----:B------:R-:W-:Y:S02]  /*1fb0*/  @P2 MOV R13, R4 ;  /* 0x00000004000d2202 */ /* 0x000fe40000000f00 */
[----:B------:R-:W-:Y:S02]  /*1fc0*/  @P2 R2UR.BROADCAST UR8, R3 ;  /* 0x00000000030822ca */ /* 0x000fe400008e0000 */
[----:B------:R-:W-:-:S11]  /*1fd0*/  @P2 LOP3.LUT R11, R5, 0xffff, RZ, 0xc0, !PT ;  /* 0x0000ffff050b2812 */ /* 0x000fd600078ec0ff */
[----:B------:R-:W-:Y:S01]  /*1fe0*/  @UP0 UMOV UR36, UR8 ;  /* 0x0000000800240c82 */ /* 0x000fe20008000000 */
[----:B-1----:R-:W-:Y:S05]  /*1ff0*/  @!P0 BRA `(.L_x_34) ;  /* 0x0000000000b88947 */ /* 0x002fea0003800000 */
[----:B------:R-:W4:Y:S01]  /*2000*/  LDC.64 R4, c[0x0][0xb18] ;  /* 0x0002c600ff047b82 */ /* 0x000f220000000a00 */
[----:B------:R-:W-:-:S07]  /*2010*/  ISETP.NE.AND P3, PT, R26, 0x1, PT ;  /* 0x000000011a00780c */ /* 0x000fce0003f65270 */
[----:B------:R-:W1:Y:S08]  /*2020*/  LDC.64 R6, c[0x0][0xb10] ;  /* 0x0002c400ff067b82 */ /* 0x000e700000000a00 */
[----:B------:R-:W2:Y:S08]  /*2030*/  LDC R16, c[0x0][0xb20] ;  /* 0x0002c800ff107b82 */ /* 0x000eb00000000800 */
[----:B------:R-:W3:Y:S01]  /*2040*/  LDC R18, c[0x0][0xb0c] ;  /* 0x0002c300ff127b82 */ /* 0x000ee20000000800 */
[----:B----4-:R-:W-:Y:S01]  /*2050*/  IMAD.HI.U32 R17, R0, R5, RZ ;  /* 0x0000000500117227 */ /* 0x010fe200078e00ff */
[----:B------:R-:W-:-:S03]  /*2060*/  ISETP.NE.AND P0, PT, R4, 0x1, PT ;  /* 0x000000010400780c */ /* 0x000fc60003f05270 */
[----:B------:R-:W-:-:S03]  /*2070*/  IMAD.HI.U32 R5, R11, R5, RZ ;  /* 0x000000050b057227 */ /* 0x000fc600078e00ff */
[----:B------:R-:W4:Y:S01]  /*2080*/  LDC.64 R2, c[0x0][0xb28] ;  /* 0x0002ca00ff027b82 */ /* 0x000f220000000a00 */
[----:B-1----:R-:W-:-:S04]  /*2090*/  IMAD.HI.U32 R20, R9, R6, RZ ;  /* 0x0000000609147227 */ /* 0x002fc800078e00ff */
[----:B------:R-:W-:Y:S01]  /*20a0*/  IMAD.HI.U32 R22, R13, R6, RZ ;  /* 0x000000060d167227 */ /* 0x000fe200078e00ff */
[----:B------:R-:W-:Y:S02]  /*20b0*/  SHF.R.U32.HI R20, RZ, R7, R20 ;  /* 0x00000007ff147219 */ /* 0x000fe40000011614 */
[-C--:B--2---:R-:W-:Y:S02]  /*20c0*/  SHF.R.U32.HI R17, RZ, R16.reuse, R17 ;  /* 0x00000010ff117219 */ /* 0x084fe40000011611 */
[----:B------:R-:W-:Y:S02]  /*20d0*/  SHF.R.U32.HI R16, RZ, R16, R5 ;  /* 0x00000010ff107219 */ /* 0x000fe40000011605 */
[----:B------:R-:W-:Y:S02]  /*20e0*/  SEL R17, R0, R17, !P0 ;  /* 0x0000001100117207 */ /* 0x000fe40004000000 */
[----:B------:R-:W-:Y:S02]  /*20f0*/  SHF.R.U32.HI R22, RZ, R7, R22 ;  /* 0x00000007ff167219 */ /* 0x000fe40000011616 */
[----:B---3--:R-:W-:-:S02]  /*2100*/  ISETP.NE.AND P1, PT, R18, 0x1, PT ;  /* 0x000000011200780c */ /* 0x008fc40003f25270 */
[----:B------:R-:W-:Y:S02]  /*2110*/  SEL R5, R11, R16, !P0 ;  /* 0x000000100b057207 */ /* 0x000fe40004000000 */
[----:B------:R-:W-:Y:S02]  /*2120*/  SEL R19, R9, R20, !P1 ;  /* 0x0000001409137207 */ /* 0x000fe40004800000 */
[----:B------:R-:W-:Y:S01]  /*2130*/  SEL R7, R13, R22, !P1 ;  /* 0x000000160d077207 */ /* 0x000fe20004800000 */
[----:B----4-:R-:W-:-:S04]  /*2140*/  IMAD.HI.U32 R20, R17, R2, RZ ;  /* 0x0000000211147227 */ /* 0x010fc800078e00ff */
[----:B------:R-:W-:Y:S01]  /*2150*/  IMAD.HI.U32 R6, R19, R2, RZ ;  /* 0x0000000213067227 */ /* 0x000fe200078e00ff */
[----:B------:R-:W-:-:S04]  /*2160*/  @P3 SHF.R.U32.HI R17, RZ, R3, R20 ;  /* 0x00000003ff113219 */ /* 0x000fc80000011614 */
        /* <DEDUP_REMOVED lines=8> */
[----:B------:R-:W-:-:S04]  /*21f0*/  @!P0 IMAD.HI.U32 R16, R7, R2, RZ ;  /* 0x0000000207108227 */ /* 0x000fc800078e00ff */
[----:B------:R-:W-:Y:S01]  /*2200*/  IMAD.MOV R2, RZ, RZ, -R6 ;  /* 0x000000ffff027224 */ /* 0x000fe200078e0a06 */
[----:B------:R-:W-:-:S03]  /*2210*/  @!P0 SHF.R.U32.HI R16, RZ, R3, R16 ;  /* 0x00000003ff108219 */ /* 0x000fc60000011610 */
[----:B------:R-:W-:Y:S01]  /*2220*/  IMAD R2, R26, R2, R5 ;  /* 0x000000021a027224 */ /* 0x000fe200078e0205 */
[----:B------:R-:W-:Y:S02]  /*2230*/  @!P0 SEL R3, R7, R16, !P3 ;  /* 0x0000001007038207 */ /* 0x000fe40005800000 */
[----:B------:R-:W-:-:S03]  /*2240*/  IADD3 R16, PT, PT, -R5, RZ, RZ ;  /* 0x000000ff05107210 */ /* 0x000fc60007ffe1ff */
[--C-:B------:R-:W-:Y:S02]  /*2250*/  @!P0 IMAD.IADD R6, R6, 0x1, -R3.reuse ;  /* 0x0000000106068824 */ /* 0x100fe400078e0a03 */
[----:B------:R-:W-:Y:S01]  /*2260*/  @!P0 IMAD R3, R2, R19, R3 ;  /* 0x0000001302038224 */ /* 0x000fe200078e0203 */
[----:B------:R-:W-:Y:S01]  /*2270*/  IADD3 R2, PT, PT, -R7, RZ, RZ ;  /* 0x000000ff07027210 */ /* 0x000fe20007ffe1ff */
[----:B------:R-:W-:Y:S02]  /*2280*/  @!P0 IMAD R5, R26, R6, R7 ;  /* 0x000000061a058224 */ /* 0x000fe400078e0207 */
[----:B------:R-:W-:Y:S02]  /*2290*/  IMAD R11, R4, R16, R11 ;  /* 0x00000010040b7224 */ /* 0x000fe400078e020b */
[----:B------:R-:W-:Y:S02]  /*22a0*/  @!P0 IMAD.MOV.U32 R7, RZ, RZ, R3 ;  /* 0x000000ffff078224 */ /* 0x000fe400078e0003 */
[----:B------:R-:W-:-:S02]  /*22b0*/  IMAD R2, R18, R2, R13 ;  /* 0x0000000212027224 */ /* 0x000fc400078e020d */
[----:B------:R-:W-:Y:S02]  /*22c0*/  IMAD R11, R5, R4, R11 ;  /* 0x00000004050b7224 */ /* 0x000fe400078e020b */
[----:B------:R-:W-:Y:S02]  /*22d0*/  IMAD R13, R7, R18, R2 ;  /* 0x00000012070d7224 */ /* 0x000fe400078e0202 */
.L_x_34:
[----:B------:R-:W1:Y:S02]  /*22e0*/  LDCU UR8, c[0x0][0xb30] ;  /* 0x00016600ff0877ac */ /* 0x000e640008000800 */
[----:B-1----:R-:W-:-:S09]  /*22f0*/  UISETP.NE.AND UP0, UPT, UR8, 0x1, UPT ;  /* 0x000000010800788c */ /* 0x002fd2000bf05270 */
[----:B------:R-:W-:Y:S05]  /*2300*/  BRA.U UP0, `(.L_x_35) ;  /* 0x0000000100407547 */ /* 0x000fea000b800000 */
[----:B------:R-:W1:Y:S08]  /*2310*/  LDC.64 R4, c[0x0][0xb10] ;  /* 0x0002c400ff047b82 */ /* 0x000e700000000a00 */
[----:B------:R-:W2:Y:S08]  /*2320*/  LDC.64 R2, c[0x0][0xb18] ;  /* 0x0002c600ff027b82 */ /* 0x000eb00000000a00 */
[----:B------:R-:W3:Y:S08]  /*2330*/  LDC R6, c[0x0][0xb20] ;  /* 0x0002c800ff067b82 */ /* 0x000ef00000000800 */
[----:B------:R-:W4:Y:S01]  /*2340*/  LDC R16, c[0x0][0xb0c] ;  /* 0x0002c300ff107b82 */ /* 0x000f220000000800 */
[----:B-1----:R-:W-:-:S05]  /*2350*/  IMAD.HI.U32 R4, R13, R4, RZ ;  /* 0x000000040d047227 */ /* 0x002fca00078e00ff */
[----:B------:R-:W-:Y:S01]  /*2360*/  SHF.R.U32.HI R4, RZ, R5, R4 ;  /* 0x00000005ff047219 */ /* 0x000fe20000011604 */
[----:B--2---:R-:W-:Y:S01]  /*2370*/  IMAD.HI.U32 R3, R11, R3, RZ ;  /* 0x000000030b037227 */ /* 0x004fe200078e00ff */
[----:B------:R-:W-:-:S04]  /*2380*/  ISETP.NE.AND P0, PT, R2, 0x1, PT ;  /* 0x000000010200780c */ /* 0x000fc80003f05270 */
[----:B---3--:R-:W-:-:S04]  /*2390*/  SHF.R.U32.HI R6, RZ, R6, R3 ;  /* 0x00000006ff067219 */ /* 0x008fc80000011603 */
[----:B------:R-:W-:Y:S02]  /*23a0*/  SEL R3, R11, R6, !P0 ;  /* 0x000000060b037207 */ /* 0x000fe40004000000 */
[----:B----4-:R-:W-:-:S04]  /*23b0*/  ISETP.NE.AND P1, PT, R16, 0x1, PT ;  /* 0x000000011000780c */ /* 0x010fc80003f25270 */
[----:B------:R-:W-:-:S05]  /*23c0*/  SEL R4, R13, R4, !P1 ;  /* 0x000000040d047207 */ /* 0x000fca0004800000 */
[----:B------:R-:W-:Y:S02]  /*23d0*/  IMAD.IADD R5, R3, 0x1, -R4 ;  /* 0x0000000103057824 */ /* 0x000fe400078e0a04 */
[----:B------:R-:W-:Y:S02]  /*23e0*/  IMAD.IADD R3, R4, 0x1, -R3 ;  /* 0x0000000104037824 */ /* 0x000fe400078e0a03 */
[----:B------:R-:W-:Y:S02]  /*23f0*/  IMAD R13, R5, R16, R13 ;  /* 0x00000010050d7224 */ /* 0x000fe400078e020d */
[----:B------:R-:W-:-:S07]  /*2400*/  IMAD R11, R3, R2, R11 ;  /* 0x00000002030b7224 */ /* 0x000fce00078e020b */
.L_x_35:
[----:B------:R-:W-:Y:S01]  /*2410*/  VIADD R14, R14, 0x1 ;  /* 0x000000010e0e7836 */ /* 0x000fe20000000000 */
[----:B------:R-:W-:Y:S01]  /*2420*/  PLOP3.LUT P1, PT, PT, PT, PT, 0x80, 0x8 ;  /* 0x000000000008781c */ /* 0x000fe20003f2f070 */
[----:B------:R-:W-:Y:S02]  /*2430*/  IMAD.IADD R21, R13, 0x1, R68 ;  /* 0x000000010d157824 */ /* 0x000fe400078e0244 */
[----:B------:R-:W-:Y:S01]  /*2440*/  IMAD.IADD R20, R11, 0x1, R66 ;  /* 0x000000010b147824 */ /* 0x000fe200078e0242 */
[----:B------:R-:W-:-:S04]  /*2450*/  ISETP.NE.AND P0, PT, R14, 0x2, PT ;  /* 0x000000020e00780c */ /* 0x000fc80003f05270 */
[----:B------:R-:W-:Y:S02]  /*2460*/  SEL R3, RZ, 0x1, P0 ;  /* 0x00000001ff037807 */ /* 0x000fe40000000000 */
[----:B------:R-:W-:Y:S02]  /*2470*/  SEL R14, R14, RZ, P0 ;  /* 0x000000ff0e0e7207 */ /* 0x000fe40000000000 */
[----:B------:R-:W-:Y:S01]  /*2480*/  LOP3.LUT R12, R12, R3, RZ, 0x3c, !PT ;  /* 0x000000030c0c7212 */ /* 0x000fe200078e3cff */
[----:B------:R-:W-:Y:S06]  /*2490*/  @P2 BRA `(.L_x_36) ;  /* 0xfffffff000702947 */ /* 0x000fec000383ffff */
[----:B------:R-:W-:Y:S01]  /*24a0*/  UIADD3 UR4, UPT, UPT, UR4, 0x60, URZ ;  /* 0x0000006004047890 */ /* 0x000fe2000fffe0ff */
[----:B------:R-:W-:-:S03]  /*24b0*/  SHF.L.U32 R3, R15, 0x1f, RZ ;  /* 0x0000001f0f037819 */ /* 0x000fc600000006ff */
[----:B------:R-:W-:-:S09]  /*24c0*/  ULEA UR5, UR6, UR4, 0x3 ;  /* 0x0000000406057291 */ /* 0x000fd2000f8e18ff */
[----:B------:R-:W1:Y:S02]  /*24d0*/  SYNCS.PHASECHK.TRANS64.TRYWAIT P0, [UR5], R3 ;  /* 0x00000003ff0075a7 */ /* 0x000e640008001105 */
[----:B-1----:R-:W-:Y:S05]  /*24e0*/  @!P0 BRA `(.L_x_37) ;  /* 0x0000005000c88947 */ /* 0x002fea0003800000 */
.L_x_129:
[----:B------:R-:W-:-:S04]  /*24f0*/  UIADD3 UR6, UPT, UPT, UR6, 0x1, URZ ;  /* 0x0000000106067890 */ /* 0x000fc8000fffe0ff */
[----:B------:R-:W-:-:S04]  /*2500*/  UISETP.NE.AND UP0, UPT, UR6, 0xc, UPT ;  /* 0x0000000c0600788c */ /* 0x000fc8000bf05270 */
[----:B------:R-:W-:Y:S02]  /*2510*/  USEL UR7, URZ, 0x1, UP0 ;  /* 0x00000001ff077887 */ /* 0x000fe40008000000 */
[----:B------:R-:W-:-:S04]  /*2520*/  USEL UR6, UR6, URZ, UP0 ;  /* 0x000000ff06067287 */ /* 0x000fc80008000000 */
[----:B------:R-:W-:Y:S01]  /*2530*/  ULEA UR5, UR6, UR4, 0x3 ;  /* 0x0000000406057291 */ /* 0x000fe2000f8e18ff */
[----:B------:R-:W-:-:S04]  /*2540*/  LOP3.LUT R2, R15, UR7, RZ, 0x3c, !PT ;  /* 0x000000070f027c12 */ /* 0x000fc8000f8e3cff */
[----:B-1----:R-:W-:-:S04]  /*2550*/  SHF.L.U32 R3, R2, 0x1f, RZ ;  /* 0x0000001f02037819 */ /* 0x002fc800000006ff */
[----:B------:R-:W1:Y:S02]  /*2560*/  SYNCS.PHASECHK.TRANS64.TRYWAIT P0, [UR5], R3 ;  /* 0x00000003ff0075a7 */ /* 0x000e640008001105 */
[----:B-1----:R-:W-:Y:S05]  /*2570*/  @!P0 BRA `(.L_x_38) ;  /* 0x0000005000bc8947 */ /* 0x002fea0003800000 */
.L_x_131:
        /* <DEDUP_REMOVED lines=9> */
.L_x_133:
        /* <DEDUP_REMOVED lines=9> */
.L_x_135:
        /* <DEDUP_REMOVED lines=9> */
.L_x_137:
        /* <DEDUP_REMOVED lines=9> */
.L_x_139:
        /* <DEDUP_REMOVED lines=9> */
.L_x_141:
        /* <DEDUP_REMOVED lines=9> */
.L_x_143:
        /* <DEDUP_REMOVED lines=9> */
.L_x_145:
        /* <DEDUP_REMOVED lines=9> */
.L_x_147:
        /* <DEDUP_REMOVED lines=9> */
.L_x_149:
[----:B------:R-:W-:-:S04]  /*2a90*/  UIADD3 UR6, UPT, UPT, UR6, 0x1, URZ ;  /* 0x0000000106067890 */ /* 0x000fc8000fffe0ff */
[----:B------:R-:W-:-:S04]  /*2aa0*/  UISETP.NE.AND UP0, UPT, UR6, 0xc, UPT ;  /* 0x0000000c0600788c */ /* 0x000fc8000bf05270 */
[----:B------:R-:W-:Y:S02]  /*2ab0*/  USEL UR5, URZ, 0x1, UP0 ;  /* 0x00000001ff057887 */ /* 0x000fe40008000000 */
[----:B------:R-:W-:-:S04]  /*2ac0*/  USEL UR6, UR6, URZ, UP0 ;  /* 0x000000ff06067287 */ /* 0x000fc80008000000 */
[----:B------:R-:W-:Y:S01]  /*2ad0*/  ULEA UR6, UR6, UR4, 0x3 ;  /* 0x0000000406067291 */ /* 0x000fe2000f8e18ff */
[----:B-1----:R-:W-:-:S04]  /*2ae0*/  LOP3.LUT R3, R2, UR5, RZ, 0x3c, !PT ;  /* 0x0000000502037c12 */ /* 0x002fc8000f8e3cff */
[----:B------:R-:W-:Y:S01]  /*2af0*/  SHF.L.U32 R3, R3, 0x1f, RZ ;  /* 0x0000001f03037819 */ /* 0x000fe200000006ff */
[----:B----4-:R-:W-:-:S07]  /*2b00*/  IMAD.U32 R0, RZ, RZ, UR6 ;  /* 0x00000006ff007e24 */ /* 0x010fce000f8e00ff */
.L_x_48:
[----:B-1----:R1:W2:Y:S02]  /*2b10*/  SYNCS.PHASECHK.TRANS64.TRYWAIT P0, [R0+URZ], R3 ;  /* 0x00000003000075a7 */ /* 0x0022a400080011ff */
[----:B--2---:R-:W-:Y:S05]  /*2b20*/  @!P0 NANOSLEEP.SYNCS 0x989680 ;  /* 0x009896800000895d */ /* 0x004fea0003900000 */
[----:B------:R-:W2:Y:S02]  /*2b30*/  @!P0 SYNCS.PHASECHK.TRANS64 P0, [R0+URZ], R3 ;  /* 0x00000003000085a7 */ /* 0x000ea400080010ff */
[----:B--2---:R-:W-:Y:S05]  /*2b40*/  @P0 EXIT ;  /* 0x000000000000094d */ /* 0x004fea0003800000 */
[----:B------:R-:W-:Y:S05]  /*2b50*/  BRA `(.L_x_48) ;  /* 0xfffffffc00ec7947 */ /* 0x000fea000383ffff */
.L_x_18:
[----:B------:R-:W-:-:S04]  /*2b60*/  UISETP.NE.AND UP1, UPT, UR37, URZ, UPT ;  /* 0x000000ff2500728c */ /* 0x000fc8000bf25270 */
[----:B------:R-:W-:-:S09]  /*2b70*/  UISETP.NE.OR UP1, UPT, UR8, 0x1, UP1 ;  /* 0x000000010800788c */ /* 0x000fd20008f25670 */
[----:B------:R-:W-:Y:S05]  /*2b80*/  BRA.U UP1, `(.L_x_49) ;  /* 0x0000000501487547 */ /* 0x000fea000b800000 */
[----:B------:R-:W-:Y:S01]  /*2b90*/  ISETP.NE.AND P2, PT, R2, RZ, PT ;  /* 0x000000ff0200720c */ /* 0x000fe20003f45270 */
[----:B------:R-:W-:Y:S01]  /*2ba0*/  IMAD.MOV.U32 R12, RZ, RZ, 0x1 ;  /* 0x00000001ff0c7424 */ /* 0x000fe200078e00ff */
[----:B------:R-:W-:Y:S02]  /*2bb0*/  CS2R R10, SRZ ;  /* 0x00000000000a7805 */ /* 0x000fe4000001ff00 */
[----:B------:R-:W-:Y:S01]  /*2bc0*/  CS2R R8, SRZ ;  /* 0x0000000000087805 */ /* 0x000fe2000001ff00 */
[----:B------:R-:W-:Y:S01]  /*2bd0*/  UMOV UR4, 0x400 ;  /* 0x0000040000047882 */ /* 0x000fe20000000000 */
[----:B------:R-:W-:Y:S01]  /*2be0*/  UMOV UR6, URZ ;  /* 0x000000ff00067c82 */ /* 0x000fe20008000000 */
[----:B------:R-:W-:-:S12]  /*2bf0*/  ULEA UR37, UR37, UR4, 0x18 ;  /* 0x0000000425257291 */ /* 0x000fd8000f8ec0ff */
.L_x_53:
[----:B------:R-:W-:Y:S02]  /*2c00*/  LEA R0, R8, UR37, 0x3 ;  /* 0x0000002508007c11 */ /* 0x000fe4000f8e18ff */
[----:B------:R-:W-:-:S03]  /*2c10*/  SHF.L.U32 R5, R9, 0x1f, RZ ;  /* 0x0000001f09057819 */ /* 0x000fc600000006ff */
[----:B------:R-:W-:Y:S01]  /*2c20*/  VIADD R4, R0, 0x170 ;  /* 0x0000017000047836 */ /* 0x000fe20000000000 */
[----:B------:R-:W1:Y:S02]  /*2c30*/  SYNCS.PHASECHK.TRANS64.TRYWAIT P0, [R0+URZ+0x160], R5 ;  /* 0x00016005000075a7 */ /* 0x000e6400080011ff */
[----:B-1----:R-:W-:Y:S05]  /*2c40*/  @!P0 BRA `(.L_x_50) ;  /* 0x0000004c00f88947 */ /* 0x002fea0003800000 */
.L_x_150:
[----:B------:R-:W-:Y:S01]  /*2c50*/  ULEA UR5, UR6, UR37, 0x3 ;  /* 0x0000002506057291 */ /* 0x000fe2000f8e18ff */
[----:B------:R-:W-:Y:S02]  /*2c60*/  PRMT R4, RZ, 0x654, R4 ;  /* 0x00000654ff047816 */ /* 0x000fe40000000004 */
[----:B-1----:R-:W-:Y:S01]  /*2c70*/  SHF.L.U32 R5, R12, 0x1f, RZ ;  /* 0x0000001f0c057819 */ /* 0x002fe200000006ff */
[----:B------:R-:W-:Y:S01]  /*2c80*/  UIADD3 UR4, UPT, UPT, UR5, 0x100, URZ ;  /* 0x0000010005047890 */ /* 0x000fe2000fffe0ff */
[----:B------:R1:W-:Y:S05]  /*2c90*/  SYNCS.ARRIVE.TRANS64.RED.A1T0 RZ, [R4+URZ], RZ ;  /* 0x000000ff04ff79a7 */ /* 0x0003ea00081004ff */
[----:B------:R-:W-:Y:S01]  /*2ca0*/  IMAD.U32 R7, RZ, RZ, UR4 ;  /* 0x00000004ff077e24 */ /* 0x000fe2000f8e00ff */
[----:B------:R-:W2:Y:S04]  /*2cb0*/  SYNCS.PHASECHK.TRANS64.TRYWAIT P0, [UR5+0x110], R5 ;  /* 0x00011005ff0075a7 */ /* 0x000ea80008001105 */
[----:B------:R-:W-:Y:S01]  /*2cc0*/  PRMT R6, R2, 0x654, R7 ;  /* 0x0000065402067816 */ /* 0x000fe20000000007 */
[----:B-1----:R-:W-:Y:S01]  /*2cd0*/  @!P2 IMAD.MOV.U32 R4, RZ, RZ, 0x10 ;  /* 0x00000010ff04a424 */ /* 0x002fe200078e00ff */
[----:B--2---:R-:W-:Y:S06]  /*2ce0*/  @!P0 BRA `(.L_x_51) ;  /* 0x0000004c00e48947 */ /* 0x004fec0003800000 */
.L_x_152:
[----:B------:R-:W-:Y:S01]  /*2cf0*/  ULEA UR4, UR6, UR37, 0x4 ;  /* 0x0000002506047291 */ /* 0x000fe2000f8e20ff */
[----:B------:R-:W-:Y:S01]  /*2d00*/  SEL R3, R6, R3, !P2 ;  /* 0x0000000306037207 */ /* 0x000fe20005000000 */
[----:B------:R-:W-:Y:S01]  /*2d10*/  UIADD3 UR5, UPT, UPT, UR5, 0x100, URZ ;  /* 0x0000010005057890 */ /* 0x000fe2000fffe0ff */
[----:B-1----:R-:W-:Y:S01]  /*2d20*/  LEA R0, R11, UR37, 0x3 ;  /* 0x000000250b007c11 */ /* 0x002fe2000f8e18ff */
[----:B------:R-:W-:Y:S01]  /*2d30*/  UIADD3 UR4, UPT, UPT, UR4, 0x190, URZ ;  /* 0x0000019004047890 */ /* 0x000fe2000fffe0ff */
[----:B------:R-:W-:Y:S01]  /*2d40*/  SHF.L.U32 R5, R10, 0x1f, RZ ;  /* 0x0000001f0a057819 */ /* 0x000fe200000006ff */
[----:B------:R1:W-:Y:S01]  /*2d50*/  @!P2 SYNCS.ARRIVE.TRANS64.RED RZ, [R3+URZ], R4 ;  /* 0x0000000403ffa9a7 */ /* 0x0003e200080004ff */
[----:B------:R-:W-:Y:S01]  /*2d60*/  UIADD3 UR6, UPT, UPT, UR6, 0x1, URZ ;  /* 0x0000000106067890 */ /* 0x000fe2000fffe0ff */
[----:B------:R-:W-:-:S03]  /*2d70*/  VIADD R8, R8, 0x1 ;  /* 0x0000000108087836 */ /* 0x000fc60000000000 */
[----:B------:R-:W-:Y:S02]  /*2d80*/  UISETP.NE.AND UP0, UPT, UR6, 0x2, UPT ;  /* 0x000000020600788c */ /* 0x000fe4000bf05270 */
[----:B------:R-:W-:Y:S06]  /*2d90*/  UGETNEXTWORKID.BROADCAST [UR4], [UR5] ;  /* 0x00000000040073ca */ /* 0x000fec0008000100 */
[----:B------:R-:W-:Y:S01]  /*2da0*/  USEL UR4, URZ, 0x1, UP0 ;  /* 0x00000001ff047887 */ /* 0x000fe20008000000 */
[----:B------:R-:W-:Y:S01]  /*2db0*/  ISETP.NE.AND P0, PT, R8, 0x2, PT ;  /* 0x000000020800780c */ /* 0x000fe20003f05270 */
[----:B------:R-:W-:Y:S01]  /*2dc0*/  USEL UR6, UR6, URZ, UP0 ;  /* 0x000000ff06067287 */ /* 0x000fe20008000000 */
[----:B------:R-:W2:Y:S03]  /*2dd0*/  SYNCS.PHASECHK.TRANS64.TRYWAIT P1, [R0+URZ+0x100], R5 ;  /* 0x00010005000075a7 */ /* 0x000ea600080211ff */
[----:B------:R-:W-:Y:S01]  /*2de0*/  LOP3.LUT R12, R12, UR4, RZ, 0x3c, !PT ;  /* 0x000000040c0c7c12 */ /* 0x000fe2000f8e3cff */
[----:B-12---:R-:W-:Y:S07]  /*2df0*/  @!P1 BRA `(.L_x_52) ;  /* 0x0000004c00b89947 */ /* 0x006fee0003800000 */
.L_x_153:
[C---:B------:R-:W-:Y:S01]  /*2e00*/  LEA R4, R11.reuse, UR37, 0x4 ;  /* 0x000000250b047c11 */ /* 0x040fe2000f8e20ff */
[----:B-1----:R-:W-:Y:S01]  /*2e10*/  VIADD R0, R0, 0x110 ;  /* 0x0000011000007836 */ /* 0x002fe20000000000 */
[----:B------:R-:W-:Y:S01]  /*2e20*/  SEL R8, R8, RZ, P0 ;  /* 0x000000ff08087207 */ /* 0x000fe20000000000 */
[----:B------:R-:W-:-:S03]  /*2e30*/  VIADD R11, R11, 0x1 ;  /* 0x000000010b0b7836 */ /* 0x000fc60000000000 */
[----:B------:R-:W1:Y:S01]  /*2e40*/  LDS.128 R4, [R4+0x190] ;  /* 0x0001900004047984 */ /* 0x000e620000000c00 */
[----:B------:R-:W-:Y:S02]  /*2e50*/  PRMT R0, RZ, 0x654, R0 ;  /* 0x00000654ff007816 */ /* 0x000fe40000000000 */
[C---:B------:R-:W-:Y:S01]  /*2e60*/  ISETP.NE.AND P1, PT, R11.reuse, 0x2, PT ;  /* 0x000000020b00780c */ /* 0x040fe20003f25270 */
[----:B------:R-:W-:Y:S01]  /*2e70*/  @!PT LDS RZ, [RZ] ;  /* 0x00000000fffff984 */ /* 0x000fe20000000800 */
[----:B------:R-:W-:Y:S01]  /*2e80*/  @!PT LDS RZ, [RZ] ;  /* 0x00000000fffff984 */ /* 0x000fe20000000800 */
[----:B------:R-:W-:Y:S01]  /*2e90*/  @!PT LDS RZ, [RZ] ;  /* 0x00000000fffff984 */ /* 0x000fe20000000800 */
[----:B------:R-:W-:Y:S01]  /*2ea0*/  @!PT LDS RZ, [RZ] ;  /* 0x00000000fffff984 */ /* 0x000fe20000000800 */
[----:B------:R2:W-:Y:S06]  /*2eb0*/  MEMBAR.ALL.CTA ;  /* 0x0000000000007992 */ /* 0x0005ec0000008000 */
[----:B--2---:R-:W2:Y:S01]  /*2ec0*/  FENCE.VIEW.ASYNC.S ;  /* 0x00000000000073c6 */ /* 0x004ea20000000000 */
[----:B------:R-:W-:Y:S01]  /*2ed0*/  SEL R11, R11, RZ, P1 ;  /* 0x000000ff0b0b7207 */ /* 0x000fe20000800000 */
[----:B--2---:R2:W-:Y:S01]  /*2ee0*/  SYNCS.ARRIVE.TRANS64.RED.A1T0 RZ, [R0+URZ], RZ ;  /* 0x000000ff00ff79a7 */ /* 0x0045e200081004ff */
[----:B-1----:R-:W-:-:S02]  /*2ef0*/  LOP3.LUT P3, RZ, R6, 0x1, RZ, 0xc0, !PT ;  /* 0x0000000106ff7812 */ /* 0x002fc4000786c0ff */
[----:B------:R-:W-:-:S04]  /*2f00*/  SEL R5, RZ, 0x1, P1 ;  /* 0x00000001ff057807 */ /* 0x000fc80000800000 */
[----:B------:R-:W-:Y:S02]  /*2f10*/  LOP3.LUT R10, R10, R5, RZ, 0x3c, !PT ;  /* 0x000000050a0a7212 */ /* 0x000fe400078e3cff */
[----:B--2---:R-:W-:-:S04]  /*2f20*/  SEL R0, RZ, 0x1, P0 ;  /* 0x00000001ff007807 */ /* 0x004fc80000000000 */
[----:B------:R-:W-:Y:S01]  /*2f30*/  LOP3.LUT R9, R9, R0, RZ, 0x3c, !PT ;  /* 0x0000000009097212 */ /* 0x000fe200078e3cff */
[----:B------:R-:W-:Y:S06]  /*2f40*/  @P3 BRA `(.L_x_53) ;  /* 0xfffffffc002c3947 */ /* 0x000fec000383ffff */
[----:B------:R-:W-:Y:S01]  /*2f50*/  ULEA UR5, UR6, UR37, 0x3 ;  /* 0x0000002506057291 */ /* 0x000fe2000f8e18ff */
[----:B------:R-:W-:-:S08]  /*2f60*/  SHF.L.U32 R3, R12, 0x1f, RZ ;  /* 0x0000001f0c037819 */ /* 0x000fd000000006ff */
[----:B------:R-:W1:Y:S02]  /*2f70*/  SYNCS.PHASECHK.TRANS64 P0, [UR5+0x110], R3 ;  /* 0x00011003ff0075a7 */ /* 0x000e640008001005 */
[----:B-1----:R-:W-:Y:S05]  /*2f80*/  @P0 BRA `(.L_x_54) ;  /* 0x0000000000080947 */ /* 0x002fea0003800000 */
[----:B------:R-:W1:Y:S02]  /*2f90*/  SYNCS.PHASECHK.TRANS64.TRYWAIT P0, [UR5+0x110], R3 ;  /* 0x00011003ff0075a7 */ /* 0x000e640008001105 */
[----:B-1----:R-:W-:Y:S05]  /*2fa0*/  @!P0 BRA `(.L_x_55) ;  /* 0x0000004c00608947 */ /* 0x002fea0003800000 */
.L_x_54:
[----:B------:R-:W-:-:S04]  /*2fb0*/  UIADD3 UR4, UPT, UPT, UR6, 0x1, URZ ;  /* 0x0000000106047890 */ /* 0x000fc8000fffe0ff */
[----:B------:R-:W-:-:S04]  /*2fc0*/  UISETP.NE.AND UP0, UPT, UR4, 0x2, UPT ;  /* 0x000000020400788c */ /* 0x000fc8000bf05270 */
[----:B------:R-:W-:Y:S02]  /*2fd0*/  USEL UR7, URZ, 0x1, UP0 ;  /* 0x00000001ff077887 */ /* 0x000fe40008000000 */
[----:B------:R-:W-:-:S04]  /*2fe0*/  USEL UR4, UR4, URZ, UP0 ;  /* 0x000000ff04047287 */ /* 0x000fc80008000000 */
[----:B------:R-:W-:Y:S01]  /*2ff0*/  ULEA UR4, UR4, UR37, 0x3 ;  /* 0x0000002504047291 */ /* 0x000fe2000f8e18ff */
[----:B-1----:R-:W-:-:S04]  /*3000*/  LOP3.LUT R3, R12, UR7, RZ, 0x3c, !PT ;  /* 0x000000070c037c12 */ /* 0x002fc8000f8e3cff */
[----:B------:R-:W-:-:S04]  /*3010*/  SHF.L.U32 R0, R3, 0x1f, RZ ;  /* 0x0000001f03007819 */ /* 0x000fc800000006ff */
[----:B------:R-:W1:Y:S02]  /*3020*/  SYNCS.PHASECHK.TRANS64 P0, [UR4+0x110], R0 ;  /* 0x00011000ff0075a7 */ /* 0x000e640008001004 */
[----:B-1----:R-:W-:Y:S05]  /*3030*/  @P0 EXIT ;  /* 0x000000000000094d */ /* 0x002fea0003800000 */
[----:B------:R-:W-:Y:S02]  /*3040*/  SHF.L.U32 R3, R3, 0x1f, RZ ;  /* 0x0000001f03037819 */ /* 0x000fe400000006ff */
[----:B------:R-:W-:-:S07]  /*3050*/  MOV R0, UR4 ;  /* 0x0000000400007c02 */ /* 0x000fce0008000f00 */
.L_x_56:
[----:B-1----:R1:W2:Y:S02]  /*3060*/  SYNCS.PHASECHK.TRANS64.TRYWAIT P0, [R0+URZ+0x110], R3 ;  /* 0x00011003000075a7 */ /* 0x0022a400080011ff */
[----:B--2---:R-:W-:Y:S05]  /*3070*/  @!P0 NANOSLEEP.SYNCS 0x989680 ;  /* 0x009896800000895d */ /* 0x004fea0003900000 */
[----:B------:R-:W2:Y:S02]  /*3080*/  @!P0 SYNCS.PHASECHK.TRANS64 P0, [R0+URZ+0x110], R3 ;  /* 0x00011003000085a7 */ /* 0x000ea400080010ff */
[----:B--2---:R-:W-:Y:S05]  /*3090*/  @P0 EXIT ;  /* 0x000000000000094d */ /* 0x004fea0003800000 */
[----:B------:R-:W-:Y:S05]  /*30a0*/  BRA `(.L_x_56) ;  /* 0xfffffffc00ec7947 */ /* 0x000fea000383ffff */
.L_x_49:
[----:B------:R-:W-:-:S09]  /*30b0*/  UISETP.NE.AND UP1, UPT, UR8, URZ, UPT ;  /* 0x000000ff0800728c */ /* 0x000fd2000bf25270 */
[----:B------:R-:W-:Y:S05]  /*30c0*/  BRA.U UP1, `(.L_x_57) ;  /* 0x0000000d01cc7547 */ /* 0x000fea000b800000 */
[----:B------:R-:W-:Y:S01]  /*30d0*/  UMOV UR4, 0x40 ;  /* 0x0000004000047882 */ /* 0x000fe20000000000 */
[----:B------:R-:W-:Y:S01]  /*30e0*/  NOP ;  /* 0x0000000000007918 */ /* 0x000fe20000000000 */
[----:B------:R-:W-:Y:S01]  /*30f0*/  ULEA UR4, UR37, UR4, 0x18 ;  /* 0x0000000425047291 */ /* 0x000fe2000f8ec0ff */
[----:B------:R-:W-:Y:S02]  /*3100*/  UMOV UR5, 0x400 ;  /* 0x0000040000057882 */ /* 0x000fe40000000000 */
[----:B------:R-:W-:-:S06]  /*3110*/  ULEA UR37, UR37, UR5, 0x18 ;  /* 0x0000000525257291 */ /* 0x000fcc000f8ec0ff */
[----:B------:R-:W1:Y:S02]  /*3120*/  LDS.U8 R0, [UR4+0x1c] ;  /* 0x00001c04ff007984 */ /* 0x000e640008000000 */
[----:B-1----:R-:W-:-:S13]  /*3130*/  ISETP.NE.AND P0, PT, R0, RZ, PT ;  /* 0x000000ff0000720c */ /* 0x002fda0003f05270 */
[----:B------:R-:W-:Y:S05]  /*3140*/  @P0 BRA `(.L_x_58) ;  /* 0x0000000000580947 */ /* 0x000fea0003800000 */
[----:B------:R-:W-:-:S13]  /*3150*/  ELECT P0, URZ, PT ;  /* 0x0000000000ff782f */ /* 0x000fda0003800000 */
[----:B------:R-:W-:Y:S05]  /*3160*/  @!P0 BRA `(.L_x_59) ;  /* 0x0000000000608947 */ /* 0x000fea0003800000 */
[----:B------:R-:W-:Y:S01]  /*3170*/  UMOV UR5, 0x10 ;  /* 0x0000001000057882 */ /* 0x000fe20000000000 */
[----:B------:R-:W-:Y:S01]  /*3180*/  HFMA2 R0, -RZ, RZ, 0, 5.9604644775390625e-08 ;  /* 0x00000001ff007431 */ /* 0x000fe200000001ff */
[----:B------:R-:W-:-:S03]  /*3190*/  MOV R2, 0xffff ;  /* 0x0000ffff00027802 */ /* 0x000fc60000000f00 */
[----:B------:R-:W-:Y:S04]  /*31a0*/  DEPBAR.LE SB1, 0x36 ;  /* 0x00009d800000791a */ /* 0x000fe80000000000 */
[----:B------:R-:W1:Y:S02]  /*31b0*/  UTCATOMSWS.FIND_AND_SET.ALIGN UP0, UR5, UR5 ;  /* 0x00000005000575e3 */ /* 0x000e640008000800 */
[----:B-1----:R-:W-:Y:S01]  /*31c0*/  MOV R3, UR5 ;  /* 0x0000000500037c02 */ /* 0x002fe20008000f00 */
[----:B------:R-:W-:Y:S06]  /*31d0*/  BRA.U UP0, `(.L_x_60) ;  /* 0x0000000100187547 */ /* 0x000fec000b800000 */
.L_x_61:
[----:B------:R-:W-:Y:S05]  /*31e0*/  NANOSLEEP 0x64 ;  /* 0x000000640000795d */ /* 0x000fea0003800000 */
[----:B------:R-:W-:-:S05]  /*31f0*/  UMOV UR5, 0x10 ;  /* 0x0000001000057882 */ /* 0x000fca0000000000 */
[----:B------:R-:W-:Y:S04]  /*3200*/  DEPBAR.LE SB1, 0x36 ;  /* 0x00009d800000791a */ /* 0x000fe80000000000 */
[----:B------:R-:W1:Y:S02]  /*3210*/  UTCATOMSWS.FIND_AND_SET.ALIGN UP0, UR5, UR5 ;  /* 0x00000005000575e3 */ /* 0x000e640008000800 */
[----:B-1----:R-:W-:Y:S01]  /*3220*/  MOV R3, UR5 ;  /* 0x0000000500037c02 */ /* 0x002fe20008000f00 */
[----:B------:R-:W-:Y:S05]  /*3230*/  BRA.U !UP0, `(.L_x_61) ;  /* 0xfffffffd08e87547 */ /* 0x000fea000b83ffff */
.L_x_60:
[-C--:B------:R-:W-:Y:S02]  /*3240*/  SHF.L.U32 R2, R2, R3.reuse, RZ ;  /* 0x0000000302027219 */ /* 0x080fe400000006ff */
[----:B------:R-:W-:Y:S01]  /*3250*/  SHF.L.U32 R0, R0, R3, RZ ;  /* 0x0000000300007219 */ /* 0x000fe200000006ff */
[----:B------:R-:W-:Y:S02]  /*3260*/  IMAD.SHL.U32 R3, R3, 0x20, RZ ;  /* 0x0000002003037824 */ /* 0x000fe400078e00ff */
[----:B------:R1:W-:Y:S04]  /*3270*/  ATOMS.OR RZ, [UR4+0x14], R2 ;  /* 0x00001402ffff798c */ /* 0x0003e8000b000004 */
[----:B------:R1:W-:Y:S04]  /*3280*/  ATOMS.OR RZ, [UR4+0x18], R0 ;  /* 0x00001800ffff798c */ /* 0x0003e8000b000004 */
[----:B------:R1:W-:Y:S01]  /*3290*/  STS [UR37+0x1b0], R3 ;  /* 0x0001b003ff007988 */ /* 0x0003e20008000825 */
[----:B------:R-:W-:Y:S05]  /*32a0*/  BRA `(.L_x_59) ;  /* 0x0000000000107947 */ /* 0x000fea0003800000 */
.L_x_58:
[----:B------:R-:W-:Y:S02]  /*32b0*/  MOV R0, 0xffffffff ;  /* 0xffffffff00007802 */ /* 0x000fe40000000f00 */
[----:B------:R-:W-:-:S03]  /*32c0*/  MOV R2, 0x32f0 ;  /* 0x000032f000027802 */ /* 0x000fc60000000f00 */
[----:B------:R1:W-:Y:S04]  /*32d0*/  STS [UR37+0x1b0], R0 ;  /* 0x0001b000ff007988 */ /* 0x0003e80008000825 */
[----:B-1-3-5:R-:W-:Y:S05]  /*32e0*/  CALL.REL.NOINC `($__internal_1_$__cuda_sm10x_tcgen05_guardrail_trap_phase_invalid_during_alloc) ;  /* 0x0000005000347944 */ /* 0x02afea0003c00000 */
.L_x_59:
[----:B------:R-:W-:Y:S05]  /*32f0*/  WARPSYNC.ALL ;  /* 0x0000000000007948 */ /* 0x000fea0003800000 */
[----:B------:R-:W2:Y:S01]  /*3300*/  S2UR UR5, SR_CgaCtaId ;  /* 0x00000000000579c3 */ /* 0x000ea20000008800 */
[----:B------:R-:W-:Y:S01]  /*3310*/  UMOV UR4, 0x400 ;  /* 0x0000040000047882 */ /* 0x000fe20000000000 */
[----:B------:R-:W-:-:S06]  /*3320*/  NOP ;  /* 0x0000000000007918 */ /* 0x000fcc0000000000 */
[----:B------:R-:W-:Y:S06]  /*3330*/  BAR.ARV 0x6, 0xa0 ;  /* 0x0182800000007b1d */ /* 0x000fec0000002000 */
[----:B------:R-:W4:Y:S01]  /*3340*/  LDCU UR7, c[0x0][0x38c] ;  /* 0x00007180ff0777ac */ /* 0x000f220008000800 */
[----:B------:R-:W-:Y:S01]  /*3350*/  IMAD.MOV.U32 R11, RZ, RZ, 0x1 ;  /* 0x00000001ff0b7424 */ /* 0x000fe200078e00ff */
[----:B------:R-:W-:Y:S01]  /*3360*/  CS2R R8, SRZ ;  /* 0x0000000000087805 */ /* 0x000fe2000001ff00 */
[----:B------:R-:W-:Y:S01]  /*3370*/  IMAD.MOV.U32 R10, RZ, RZ, RZ ;  /* 0x000000ffff0a7224 */ /* 0x000fe200078e00ff */
[----:B------:R-:W3:Y:S01]  /*3380*/  LDCU UR6, c[0x0][0x38c] ;  /* 0x00007180ff0677ac */ /* 0x000ee20008000800 */
[----:B------:R-:W-:Y:S01]  /*3390*/  UMOV UR15, URZ ;  /* 0x000000ff000f7c82 */ /* 0x000fe20008000000 */
[----:B------:R-:W-:Y:S01]  /*33a0*/  UMOV UR14, URZ ;  /* 0x000000ff000e7c82 */ /* 0x000fe20008000000 */
[----:B--2---:R-:W-:Y:S01]  /*33b0*/  ULEA UR5, UR5, UR4, 0x18 ;  /* 0x0000000405057291 */ /* 0x004fe2000f8ec0ff */
[----:B------:R-:W-:Y:S01]  /*33c0*/  UMOV UR24, 0x0 ;  /* 0x0000000000187882 */ /* 0x000fe20000000000 */
[----:B------:R-:W-:-:S02]  /*33d0*/  UMOV UR25, 0x4110910 ;  /* 0x0411091000197882 */ /* 0x000fc40000000000 */
[----:B------:R-:W-:Y:S02]  /*33e0*/  UIADD3 UR10, UPT, UPT, UR5, 0x6800, URZ ;  /* 0x00006800050a7890 */ /* 0x000fe4000fffe0ff */
[----:B------:R-:W-:Y:S02]  /*33f0*/  UIADD3 UR11, UPT, UPT, UR5, 0x1e800, URZ ;  /* 0x0001e800050b7890 */ /* 0x000fe4000fffe0ff */
[----:B----4-:R-:W-:Y:S01]  /*3400*/  UIADD3 UR7, UPT, UPT, UR7, 0x1f, URZ ;  /* 0x0000001f07077890 */ /* 0x010fe2000fffe0ff */
[----:B-1----:R-:W1:Y:S01]  /*3410*/  LDS R0, [UR5+0x1b0] ;  /* 0x0001b005ff007984 */ /* 0x002e620008000800 */
[----:B------:R-:W-:Y:S02]  /*3420*/  USHF.R.U32.HI UR10, URZ, 0x4, UR10 ;  /* 0x00000004ff0a7899 */ /* 0x000fe4000801160a */
[----:B------:R-:W-:Y:S02]  /*3430*/  USHF.R.S32.HI UR4, URZ, 0x1f, UR7 ;  /* 0x0000001fff047899 */ /* 0x000fe40008011407 */
[----:B------:R-:W-:-:S02]  /*3440*/  USHF.R.U32.HI UR11, URZ, 0x4, UR11 ;  /* 0x00000004ff0b7899 */ /* 0x000fc4000801160b */
[----:B------:R-:W-:Y:S02]  /*3450*/  ULEA.HI UR4, UR4, UR7, URZ, 0x5 ;  /* 0x0000000704047291 */ /* 0x000fe4000f8f28ff */
[----:B------:R-:W-:Y:S02]  /*3460*/  ULOP3.LUT UR10, UR10, 0x3fff, URZ, 0xc0, !UPT ;  /* 0x00003fff0a0a7892 */ /* 0x000fe4000f8ec0ff */
[----:B------:R-:W-:Y:S02]  /*3470*/  USHF.R.S32.HI UR4, URZ, 0x5, UR4 ;  /* 0x00000005ff047899 */ /* 0x000fe40008011404 */
[----:B------:R-:W-:Y:S02]  /*3480*/  ULOP3.LUT UR11, UR11, 0x3fff, URZ, 0xc0, !UPT ;  /* 0x00003fff0b0b7892 */ /* 0x000fe4000f8ec0ff */
[----:B------:R-:W-:Y:S01]  /*3490*/  UISETP.LT.AND UP0, UPT, UR4, 0x1, UPT ;  /* 0x000000010400788c */ /* 0x000fe2000bf01270 */
[----:B------:R-:W-:Y:S01]  /*34a0*/  UMOV UR22, 0x0 ;  /* 0x0000000000167882 */ /* 0x000fe20000000000 */
[----:B------:R-:W-:-:S02]  /*34b0*/  UMOV UR23, 0x4110910 ;  /* 0x0411091000177882 */ /* 0x000fc40000000000 */
[----:B------:R-:W-:Y:S02]  /*34c0*/  USEL UR9, UR4, 0x1, !UP0 ;  /* 0x0000000104097887 */ /* 0x000fe4000c000000 */
[----:B------:R-:W-:Y:S02]  /*34d0*/  ULOP3.LUT UR10, UR10, 0x10000, URZ, 0xfc, !UPT ;  /* 0x000100000a0a7892 */ /* 0x000fe4000f8efcff */
[----:B------:R-:W-:Y:S02]  /*34e0*/  ULOP3.LUT UR11, UR11, 0x1000000, URZ, 0xfc, !UPT ;  /* 0x010000000b0b7892 */ /* 0x000fe4000f8efcff */
[----:B------:R-:W-:Y:S02]  /*34f0*/  UIADD3 UR9, UPT, UPT, -UR9, URZ, URZ ;  /* 0x000000ff09097290 */ /* 0x000fe4000fffe1ff */
[----:B---3--:R-:W-:Y:S01]  /*3500*/  UISETP.GE.AND UP3, UPT, UR6, 0x1, UPT ;  /* 0x000000010600788c */ /* 0x008fe2000bf66270 */
[----:B------:R-:W-:Y:S01]  /*3510*/  UMOV UR20, 0x0 ;  /* 0x0000000000147882 */ /* 0x000fe20000000000 */
[----:B------:R-:W-:Y:S01]  /*3520*/  UMOV UR21, 0x4110910 ;  /* 0x0411091000157882 */ /* 0x000fe20000000000 */
[----:B------:R-:W-:Y:S01]  /*3530*/  UMOV UR18, 0x0 ;  /* 0x0000000000127882 */ /* 0x000fe20000000000 */
[----:B------:R-:W-:Y:S01]  /*3540*/  UMOV UR19, 0x4110910 ;  /* 0x0411091000137882 */ /* 0x000fe20000000000 */
[----:B-1----:R-:W-:-:S15]  /*3550*/  R2UR UR16, R0 ;  /* 0x00000000001072ca */ /* 0x002fde00000e0000 */
.L_x_68:
[----:B------:R-:W-:Y:S02]  /*3560*/  LEA R0, R10, UR5, 0x3 ;  /* 0x000000050a007c11 */ /* 0x000fe4000f8e18ff */
[----:B------:R-:W-:Y:S02]  /*3570*/  SHF.L.U32 R5, R9, 0x1f, RZ ;  /* 0x0000001f09057819 */ /* 0x000fe400000006ff */
[----:B------:R-:W-:Y:S01]  /*3580*/  PLOP3.LUT P0, PT, PT, PT, UP3, 0x80, 0x8 ;  /* 0x000000000008781c */ /* 0x000fe20003f0f038 */
[----:B------:R-:W-:Y:S01]  /*3590*/  VIADD R3, R0, 0x110 ;  /* 0x0000011000037836 */ /* 0x000fe20000000000 */
[----:B-1----:R-:W1:Y:S02]  /*35a0*/  SYNCS.PHASECHK.TRANS64.TRYWAIT P1, [R0+URZ+0x100], R5 ;  /* 0x00010005000075a7 */ /* 0x002e6400080211ff */
[----:B-1-3--:R-:W-:Y:S09]  /*35b0*/  @!P1 BRA `(.L_x_62) ;  /* 0x0000004400f49947 */ /* 0x00aff20003800000 */
.L_x_155:
[----:B------:R-:W-:Y:S01]  /*35c0*/  LEA R4, R10, UR5, 0x4 ;  /* 0x000000050a047c11 */ /* 0x000fe2000f8e20ff */
[----:B------:R-:W-:Y:S01]  /*35d0*/  @UP3 ULEA UR6, UR14, UR5, 0x3 ;  /* 0x000000050e063291 */ /* 0x000fe2000f8e18ff */
[----:B------:R-:W-:Y:S01]  /*35e0*/  PLOP3.LUT P2, PT, PT, PT, PT, 0x80, 0x8 ;  /* 0x000000000008781c */ /* 0x000fe20003f4f070 */
[----:B------:R-:W-:Y:S01]  /*35f0*/  ULEA UR7, UR15, UR5, 0x3 ;  /* 0x000000050f077291 */ /* 0x000fe2000f8e18ff */
[----:B------:R-:W-:Y:S02]  /*3600*/  PRMT R3, RZ, 0x654, R3 ;  /* 0x00000654ff037816 */ /* 0x000fe40000000003 */
[----:B-1----:R-:W1:Y:S01]  /*3610*/  LDS.128 R4, [R4+0x190] ;  /* 0x0001900004047984 */ /* 0x002e620000000c00 */
[----:B------:R-:W-:Y:S02]  /*3620*/  @P0 SHF.L.U32 R2, R8, 0x1f, RZ ;  /* 0x0000001f08020819 */ /* 0x000fe400000006ff */
[----:B------:R-:W-:Y:S01]  /*3630*/  SHF.L.U32 R0, R11, 0x1f, RZ ;  /* 0x0000001f0b007819 */ /* 0x000fe200000006ff */
[----:B------:R-:W-:Y:S01]  /*3640*/  @!PT LDS RZ, [RZ] ;  /* 0x00000000fffff984 */ /* 0x000fe20000000800 */
[----:B------:R-:W-:Y:S01]  /*3650*/  @!PT LDS RZ, [RZ] ;  /* 0x00000000fffff984 */ /* 0x000fe20000000800 */
[----:B------:R-:W-:Y:S01]  /*3660*/  @!PT LDS RZ, [RZ] ;  /* 0x00000000fffff984 */ /* 0x000fe20000000800 */
[----:B------:R-:W-:Y:S01]  /*3670*/  @!PT LDS RZ, [RZ] ;  /* 0x00000000fffff984 */ /* 0x000fe20000000800 */
[----:B------:R2:W-:Y:S06]  /*3680*/  MEMBAR.ALL.CTA ;  /* 0x0000000000007992 */ /* 0x0005ec0000008000 */
[----:B--2---:R-:W2:Y:S02]  /*3690*/  FENCE.VIEW.ASYNC.S ;  /* 0x00000000000073c6 */ /* 0x004ea40000000000 */
[----:B--2---:R2:W-:Y:S01]  /*36a0*/  SYNCS.ARRIVE.TRANS64.RED.A1T0 RZ, [R3+URZ], RZ ;  /* 0x000000ff03ff79a7 */ /* 0x0045e200081004ff */
[----:B------:R2:W3:Y:S01]  /*36b0*/  @P0 SYNCS.PHASECHK.TRANS64.TRYWAIT P2, [UR6], R2 ;  /* 0x00000002ff0005a7 */ /* 0x0004e20008041106 */
[----:B------:R-:W-:Y:S01]  /*36c0*/  ULEA.HI UR6, UR15, UR15, URZ, 0x1 ;  /* 0x0000000f0f067291 */ /* 0x000fe2000f8f08ff */
[----:B-1----:R-:W-:-:S03]  /*36d0*/  LOP3.LUT P1, RZ, R6, 0x1, RZ, 0xc0, !PT ;  /* 0x0000000106ff7812 */ /* 0x002fc6000782c0ff */
[----:B------:R-:W-:Y:S02]  /*36e0*/  USHF.L.U32 UR8, UR6, 0x5, URZ ;  /* 0x0000000506087899 */ /* 0x000fe400080006ff */
[----:B------:R-:W-:Y:S02]  /*36f0*/  ULOP3.LUT UR6, UR6, 0xffe, URZ, 0xc0, !UPT ;  /* 0x00000ffe06067892 */ /* 0x000fe4000f8ec0ff */
[----:B------:R-:W-:Y:S02]  /*3700*/  ULOP3.LUT UR8, UR8, 0xffffffc0, URZ, 0xc0, !UPT ;  /* 0xffffffc008087892 */ /* 0x000fe4000f8ec0ff */
[----:B------:R-:W-:Y:S02]  /*3710*/  UIADD3 UR6, UPT, UPT, -UR6, UR15, URZ ;  /* 0x0000000f06067290 */ /* 0x000fe4000fffe1ff */
[----:B------:R-:W-:Y:S01]  /*3720*/  UIADD3 UR8, UPT, UPT, UR16, UR8, URZ ;  /* 0x0000000810087290 */ /* 0x000fe2000fffe0ff */
[----:B------:R-:W1:Y:S03]  /*3730*/  SYNCS.PHASECHK.TRANS64.TRYWAIT P0, [UR7+0x140], R0 ;  /* 0x00014000ff0075a7 */ /* 0x000e660008001107 */
[----:B------:R-:W-:Y:S01]  /*3740*/  ULEA UR8, UR6, UR8, 0x14 ;  /* 0x0000000806087291 */ /* 0x000fe2000f8ea0ff */
[----:B-123--:R-:W-:Y:S11]  /*3750*/  @!P0 BRA `(.L_x_63) ;  /* 0x0000004400a08947 */ /* 0x00eff60003800000 */
.L_x_157:
[----:B------:R-:W-:Y:S01]  /*3760*/  IADD3 R10, PT, PT, R10, 0x1, RZ ;  /* 0x000000010a0a7810 */ /* 0x000fe20007ffe0ff */
[----:B------:R-:W-:Y:S06]  /*3770*/  BRA.U !UP3, `(.L_x_64) ;  /* 0x000000010bc07547 */ /* 0x000fec000b800000 */
[----:B------:R-:W-:Y:S01]  /*3780*/  UPLOP3.LUT UP4, UPT, UPT, UPT, UPT, 0x40, 0x4 ;  /* 0x000000000004789c */ /* 0x000fe20003f8e870 */
[----:B------:R-:W-:Y:S01]  /*3790*/  UMOV UR13, UR9 ;  /* 0x00000009000d7c82 */ /* 0x000fe20008000000 */
[----:B------:R-:W-:Y:S01]  /*37a0*/  UMOV UR12, UR4 ;  /* 0x00000004000c7c82 */ /* 0x000fe20008000000 */
[----:B------:R-:W-:-:S08]  /*37b0*/  UMOV UR17, UR14 ;  /* 0x0000000e00117c82 */ /* 0x000fd00008000000 */
.L_x_67:
[----:B------:R-:W-:Y:S02]  /*37c0*/  UIADD3 UR13, UPT, UPT, UR13, 0x1, URZ ;  /* 0x000000010d0d7890 */ /* 0x000fe4000fffe0ff */
[----:B--2---:R-:W-:Y:S02]  /*37d0*/  ULEA UR6, UR17, UR5, 0x3 ;  /* 0x0000000511067291 */ /* 0x004fe4000f8e18ff */
[----:B------:R-:W-:Y:S01]  /*37e0*/  UISETP.NE.AND UP0, UPT, UR13, URZ, UPT ;  /* 0x000000ff0d00728c */ /* 0x000fe2000bf05270 */
[----:B---3--:R-:W-:Y:S10]  /*37f0*/  @P2 BRA `(.L_x_65) ;  /* 0x00000000000c2947 */ /* 0x008ff40003800000 */
[----:B-1----:R-:W-:Y:S04]  /*3800*/  SHF.L.U32 R3, R8, 0x1f, RZ ;  /* 0x0000001f08037819 */ /* 0x002fe800000006ff */
[----:B------:R-:W1:Y:S02]  /*3810*/  SYNCS.PHASECHK.TRANS64.TRYWAIT P0, [UR6], R3 ;  /* 0x00000003ff0075a7 */ /* 0x000e640008001106 */
[----:B-1----:R-:W-:Y:S05]  /*3820*/  @!P0 BRA `(.L_x_66) ;  /* 0x0000004400848947 */ /* 0x002fea0003800000 */
.L_x_65:
[----:B------:R-:W-:Y:S01]  /*3830*/  UISETP.NE.AND UP1, UPT, UR12, 0x1, UPT ;  /* 0x000000010c00788c */ /* 0x000fe2000bf25270 */
[----:B------:R-:W-:Y:S01]  /*3840*/  PLOP3.LUT P2, PT, PT, PT, PT, 0x80, 0x8 ;  /* 0x000000000008781c */ /* 0x000fe20003f4f070 */
[----:B------:R-:W-:Y:S02]  /*3850*/  UIADD3 UR14, UPT, UPT, UR17, 0x1, URZ ;  /* 0x00000001110e7890 */ /* 0x000fe4000fffe0ff */
[----:B------:R-:W-:Y:S02]  /*3860*/  ULEA UR28, UR17, UR11, 0x9 ;  /* 0x0000000b111c7291 */ /* 0x000fe4000f8e48ff */
[----:B------:R-:W-:Y:S01]  /*3870*/  UISETP.NE.AND UP2, UPT, UR14, 0xc, UPT ;  /* 0x0000000c0e00788c */ /* 0x000fe2000bf45270 */
[----:B------:R-:W-:Y:S01]  /*3880*/  PLOP3.LUT P0, PT, PT, PT, UP1, 0x80, 0x8 ;  /* 0x000000000008781c */ /* 0x000fe20003f0f018 */
[----:B------:R-:W-:Y:S02]  /*3890*/  UIADD3 UR40, UPT, UPT, UR28, 0x40, URZ ;  /* 0x000000401c287890 */ /* 0x000fe4000fffe0ff */
[----:B------:R-:W-:Y:S02]  /*38a0*/  USEL UR27, URZ, 0x1, UP2 ;  /* 0x00000001ff1b7887 */ /* 0x000fe40009000000 */
[----:B------:R-:W-:Y:S02]  /*38b0*/  USEL UR14, UR14, URZ, UP2 ;  /* 0x000000ff0e0e7287 */ /* 0x000fe40009000000 */
[----:B------:R-:W-:Y:S02]  /*38c0*/  UIADD3 UR36, UPT, UPT, UR28, 0x80, URZ ;  /* 0x000000801c247890 */ /* 0x000fe4000fffe0ff */
[----:B------:R-:W-:Y:S01]  /*38d0*/  @UP1 ULEA UR26, UR14, UR5, 0x3 ;  /* 0x000000050e1a1291 */ /* 0x000fe2000f8e18ff */
[----:B------:R-:W-:Y:S01]  /*38e0*/  LOP3.LUT R8, R8, UR27, RZ, 0x3c, !PT ;  /* 0x0000001b08087c12 */ /* 0x000fe2000f8e3cff */
[----:B------:R-:W-:Y:S02]  /*38f0*/  UIADD3 UR32, UPT, UPT, UR28, 0xc0, URZ ;  /* 0x000000c01c207890 */ /* 0x000fe4000fffe0ff */
[----:B------:R-:W-:Y:S01]  /*3900*/  UIADD3 UR6, UPT, UPT, UR6, 0x60, URZ ;  /* 0x0000006006067890 */ /* 0x000fe2000fffe0ff */
[----:B-1----:R-:W-:Y:S01]  /*3910*/  @P0 SHF.L.U32 R0, R8, 0x1f, RZ ;  /* 0x0000001f08000819 */ /* 0x002fe200000006ff */
[----:B------:R-:W-:Y:S01]  /*3920*/  UIADD3 UR12, UPT, UPT, UR12, -0x1, URZ ;  /* 0xffffffff0c0c7890 */ /* 0x000fe2000fffe0ff */
[----:B------:R-:W-:Y:S02]  /*3930*/  UMOV UR29, 0x20004020 ;  /* 0x20004020001d7882 */ /* 0x000fe40000000000 */
[----:B------:R2:W3:Y:S01]  /*3940*/  @P0 SYNCS.PHASECHK.TRANS64.TRYWAIT P2, [UR26], R0 ;  /* 0x00000000ff0005a7 */ /* 0x0004e2000804111a */
[----:B------:R-:W-:Y:S01]  /*3950*/  ULEA UR26, UR17, UR10, 0x9 ;  /* 0x0000000a111a7291 */ /* 0x000fe2000f8e48ff */
[----:B------:R-:W-:Y:S01]  /*3960*/  UMOV UR27, 0x40004040 ;  /* 0x40004040001b7882 */ /* 0x000fe20000000000 */
[----:B------:R-:W-:Y:S02]  /*3970*/  UMOV UR41, 0x20004020 ;  /* 0x2000402000297882 */ /* 0x000fe40000000000 */
[----:B------:R-:W-:Y:S02]  /*3980*/  UIADD3 UR38, UPT, UPT, UR26, 0x2, URZ ;  /* 0x000000021a267890 */ /* 0x000fe4000fffe0ff */
[----:B------:R-:W-:Y:S02]  /*3990*/  UIADD3 UR34, UPT, UPT, UR26, 0x4, URZ ;  /* 0x000000041a227890 */ /* 0x000fe4000fffe0ff */
[----:B------:R-:W-:Y:S01]  /*39a0*/  UIADD3 UR30, UPT, UPT, UR26, 0x6, URZ ;  /* 0x000000061a1e7890 */ /* 0x000fe2000fffe0ff */
[----:B------:R2:W-:Y:S01]  /*39b0*/  UTCHMMA gdesc[UR26], gdesc[UR28], tmem[UR8], tmem[UR24], idesc[UR25], UP4 ;  /* 0x00ff181c1a0075ea */ /* 0x0005e2000a000008 */
[----:B------:R-:W-:Y:S01]  /*39c0*/  UPLOP3.LUT UP4, UPT, UPT, UPT, UPT, 0x80, 0x8 ;  /* 0x000000000008789c */ /* 0x000fe20003f8f070 */
[----:B------:R-:W-:Y:S01]  /*39d0*/  UMOV UR39, 0x40004040 ;  /* 0x4000404000277882 */ /* 0x000fe20000000000 */
[----:B------:R-:W-:Y:S01]  /*39e0*/  UMOV UR37, 0x20004020 ;  /* 0x2000402000257882 */ /* 0x000fe20000000000 */
[----:B------:R2:W-:Y:S01]  /*39f0*/  UTCHMMA gdesc[UR38], gdesc[UR40], tmem[UR8], tmem[UR22], idesc[UR23], UPT ;  /* 0x00ff1628260075ea */ /* 0x0005e2000b800008 */
[----:B------:R-:W-:Y:S01]  /*3a00*/  UMOV UR35, 0x40004040 ;  /* 0x4000404000237882 */ /* 0x000fe20000000000 */
[----:B------:R-:W-:Y:S01]  /*3a10*/  UMOV UR33, 0x20004020 ;  /* 0x2000402000217882 */ /* 0x000fe20000000000 */
[----:B------:R-:W-:Y:S01]  /*3a20*/  UMOV UR31, 0x40004040 ;  /* 0x40004040001f7882 */ /* 0x000fe20000000000 */
[----:B------:R2:W-:Y:S01]  /*3a30*/  UTCHMMA gdesc[UR34], gdesc[UR36], tmem[UR8], tmem[UR20], idesc[UR21], UPT ;  /* 0x00ff1424220075ea */ /* 0x0005e2000b800008 */
[----:B------:R2:W-:Y:S01]  /*3a40*/  UTCHMMA gdesc[UR30], gdesc[UR32], tmem[UR8], tmem[UR18], idesc[UR19], UPT ;  /* 0x00ff12201e0075ea */ /* 0x0005e2000b800008 */
[----:B------:R2:W-:Y:S01]  /*3a50*/  UTCBAR [UR6], URZ ;  /* 0x000000ff060073e9 */ /* 0x0005e200080000ff */
[----:B------:R-:W-:Y:S01]  /*3a60*/  UMOV UR17, UR14 ;  /* 0x0000000e00117c82 */ /* 0x000fe20008000000 */
[----:B------:R-:W-:Y:S05]  /*3a70*/  BRA.U UP0, `(.L_x_67) ;  /* 0xfffffffd00507547 */ /* 0x000fea000b83ffff */
.L_x_64:
[----:B------:R-:W-:Y:S01]  /*3a80*/  UIADD3 UR15, UPT, UPT, UR15, 0x1, URZ ;  /* 0x000000010f0f7890 */ /* 0x000fe2000fffe0ff */
[C---:B------:R-:W-:Y:S01]  /*3a90*/  ISETP.NE.AND P0, PT, R10.reuse, 0x2, PT ;  /* 0x000000020a00780c */ /* 0x040fe20003f05270 */
[----:B------:R-:W-:Y:S02]  /*3aa0*/  UIADD3 UR7, UPT, UPT, UR7, 0x120, URZ ;  /* 0x0000012007077890 */ /* 0x000fe4000fffe0ff */
[----:B------:R-:W-:Y:S01]  /*3ab0*/  UISETP.NE.AND UP0, UPT, UR15, 0x4, UPT ;  /* 0x000000040f00788c */ /* 0x000fe2000bf05270 */
[----:B-12---:R-:W-:Y:S02]  /*3ac0*/  SEL R0, RZ, 0x1, P0 ;  /* 0x00000001ff007807 */ /* 0x006fe40000000000 */
[----:B------:R-:W-:Y:S01]  /*3ad0*/  SEL R10, R10, RZ, P0 ;  /* 0x000000ff0a0a7207 */ /* 0x000fe20000000000 */
[----:B------:R-:W-:Y:S01]  /*3ae0*/  USEL UR6, URZ, 0x1, UP0 ;  /* 0x00000001ff067887 */ /* 0x000fe20008000000 */
[----:B------:R-:W-:Y:S01]  /*3af0*/  LOP3.LUT R9, R9, R0, RZ, 0x3c, !PT ;  /* 0x0000000009097212 */ /* 0x000fe200078e3cff */
[----:B------:R-:W-:Y:S01]  /*3b00*/  USEL UR15, UR15, URZ, UP0 ;  /* 0x000000ff0f0f7287 */ /* 0x000fe20008000000 */
[----:B------:R1:W-:Y:S03]  /*3b10*/  UTCBAR [UR7], URZ ;  /* 0x000000ff070073e9 */ /* 0x0003e600080000ff */
[----:B------:R-:W-:Y:S01]  /*3b20*/  LOP3.LUT R11, R11, UR6, RZ, 0x3c, !PT ;  /* 0x000000060b0b7c12 */ /* 0x000fe2000f8e3cff */
[----:B------:R-:W-:Y:S07]  /*3b30*/  @P1 BRA `(.L_x_68) ;  /* 0xfffffff800881947 */ /* 0x000fee000383ffff */
[----:B------:R-:W2:Y:S01]  /*3b40*/  S2UR UR4, SR_CgaCtaId ;  /* 0x00000000000479c3 */ /* 0x000ea20000008800 */
[----:B------:R-:W-:Y:S01]  /*3b50*/  ELECT P0, URZ, PT ;  /* 0x0000000000ff782f */ /* 0x000fe20003800000 */
[----:B------:R-:W-:Y:S01]  /*3b60*/  IMAD.MOV.U32 R0, RZ, RZ, 0x1 ;  /* 0x00000001ff007424 */ /* 0x000fe200078e00ff */
[----:B------:R-:W-:Y:S01]  /*3b70*/  UIADD3 UR5, UPT, UPT, UR5, 0x140, URZ ;  /* 0x0000014005057890 */ /* 0x000fe2000fffe0ff */
[----:B------:R-:W-:Y:S01]  /*3b80*/  SHF.L.U32 R3, R11, 0x1f, RZ ;  /* 0x0000001f0b037819 */ /* 0x000fe200000006ff */
[----:B------:R-:W-:-:S03]  /*3b90*/  UMOV UR6, 0x40 ;  /* 0x0000004000067882 */ /* 0x000fc60000000000 */
[----:B------:R-:W-:Y:S01]  /*3ba0*/  UVIRTCOUNT.DEALLOC.SMPOOL 0x80 ;  /* 0x000000800000784c */ /* 0x000fe20000000000 */
[----:B--2---:R-:W-:Y:S02]  /*3bb0*/  ULEA UR4, UR4, UR6, 0x18 ;  /* 0x0000000604047291 */ /* 0x004fe4000f8ec0ff */
[----:B------:R-:W-:-:S07]  /*3bc0*/  ULEA UR6, UR15, UR5, 0x3 ;  /* 0x000000050f067291 */ /* 0x000fce000f8e18ff */
[----:B------:R2:W-:Y:S02]  /*3bd0*/  @P0 STS.U8 [UR4+0x1c], R0 ;  /* 0x00001c00ff000988 */ /* 0x0005e40008000004 */
[----:B------:R-:W4:Y:S02]  /*3be0*/  SYNCS.PHASECHK.TRANS64.TRYWAIT P0, [UR6], R3 ;  /* 0x00000003ff0075a7 */ /* 0x000f240008001106 */
[----:B--2-4-:R-:W-:Y:S05]  /*3bf0*/  @!P0 BRA `(.L_x_69) ;  /* 0x0000004000a88947 */ /* 0x014fea0003800000 */
.L_x_160:
[----:B-1----:R-:W-:-:S04]  /*3c00*/  UIADD3 UR7, UPT, UPT, UR15, 0x1, URZ ;  /* 0x000000010f077890 */ /* 0x002fc8000fffe0ff */
[----:B------:R-:W-:-:S04]  /*3c10*/  UISETP.NE.AND UP0, UPT, UR7, 0x4, UPT ;  /* 0x000000040700788c */ /* 0x000fc8000bf05270 */
[----:B------:R-:W-:Y:S02]  /*3c20*/  USEL UR8, URZ, 0x1, UP0 ;  /* 0x00000001ff087887 */ /* 0x000fe40008000000 */
[----:B------:R-:W-:-:S04]  /*3c30*/  USEL UR7, UR7, URZ, UP0 ;  /* 0x000000ff07077287 */ /* 0x000fc80008000000 */
[----:B------:R-:W-:Y:S01]  /*3c40*/  ULEA UR6, UR7, UR5, 0x3 ;  /* 0x0000000507067291 */ /* 0x000fe2000f8e18ff */
[----:B------:R-:W-:-:S04]  /*3c50*/  LOP3.LUT R2, R11, UR8, RZ, 0x3c, !PT ;  /* 0x000000080b027c12 */ /* 0x000fc8000f8e3cff */
[----:B--2---:R-:W-:-:S04]  /*3c60*/  SHF.L.U32 R3, R2, 0x1f, RZ ;  /* 0x0000001f02037819 */ /* 0x004fc800000006ff */
[----:B------:R-:W1:Y:S02]  /*3c70*/  SYNCS.PHASECHK.TRANS64.TRYWAIT P0, [UR6], R3 ;  /* 0x00000003ff0075a7 */ /* 0x000e640008001106 */
[----:B-1----:R-:W-:Y:S05]  /*3c80*/  @!P0 BRA `(.L_x_70) ;  /* 0x00000040009c8947 */ /* 0x002fea0003800000 */
.L_x_162:
        /* <DEDUP_REMOVED lines=9> */
.L_x_164:
[----:B------:R-:W-:-:S04]  /*3d20*/  UIADD3 UR7, UPT, UPT, UR7, 0x1, URZ ;  /* 0x0000000107077890 */ /* 0x000fc8000fffe0ff */
[----:B------:R-:W-:-:S04]  /*3d30*/  UISETP.NE.AND UP0, UPT, UR7, 0x4, UPT ;  /* 0x000000040700788c */ /* 0x000fc8000bf05270 */
[----:B------:R-:W-:Y:S02]  /*3d40*/  USEL UR6, URZ, 0x1, UP0 ;  /* 0x00000001ff067887 */ /* 0x000fe40008000000 */
[----:B------:R-:W-:-:S04]  /*3d50*/  USEL UR7, UR7, URZ, UP0 ;  /* 0x000000ff07077287 */ /* 0x000fc80008000000 */
[----:B------:R-:W-:Y:S01]  /*3d60*/  ULEA UR7, UR7, UR5, 0x3 ;  /* 0x0000000507077291 */ /* 0x000fe2000f8e18ff */
[----:B-1----:R-:W-:-:S04]  /*3d70*/  LOP3.LUT R3, R2, UR6, RZ, 0x3c, !PT ;  /* 0x0000000602037c12 */ /* 0x002fc8000f8e3cff */
[----:B------:R-:W-:-:S04]  /*3d80*/  SHF.L.U32 R3, R3, 0x1f, RZ ;  /* 0x0000001f03037819 */ /* 0x000fc800000006ff */
[----:B------:R-:W1:Y:S02]  /*3d90*/  SYNCS.PHASECHK.TRANS64.TRYWAIT P0, [UR7], R3 ;  /* 0x00000003ff0075a7 */ /* 0x000e640008001107 */
[----:B-1----:R-:W-:Y:S05]  /*3da0*/  @!P0 BRA `(.L_x_72) ;  /* 0x0000004000848947 */ /* 0x002fea0003800000 */
.L_x_166:
[----:B------:R-:W-:Y:S01]  /*3db0*/  NOP ;  /* 0x0000000000007918 */ /* 0x000fe20000000000 */
[----:B-1----:R-:W1:Y:S01]  /*3dc0*/  LDS R0, [UR4+0x14] ;  /* 0x00001404ff007984 */ /* 0x002e620008000800 */
[----:B------:R-:W-:Y:S01]  /*3dd0*/  ULOP3.LUT UR6, UR16, 0xffff, URZ, 0xc0, !UPT ;  /* 0x0000ffff10067892 */ /* 0x000fe2000f8ec0ff */
[----:B------:R-:W-:Y:S01]  /*3de0*/  UMOV UR8, 0xffff ;  /* 0x0000ffff00087882 */ /* 0x000fe20000000000 */
[----:B------:R-:W-:Y:S02]  /*3df0*/  UMOV UR5, 0x1 ;  /* 0x0000000100057882 */ /* 0x000fe40000000000 */
[----:B------:R-:W-:-:S04]  /*3e00*/  USHF.R.U32.HI UR6, URZ, 0x5, UR6 ;  /* 0x00000005ff067899 */ /* 0x000fc80008011606 */
[----:B------:R-:W-:Y:S02]  /*3e10*/  USHF.L.U32 UR8, UR8, UR6, URZ ;  /* 0x0000000608087299 */ /* 0x000fe400080006ff */
[----:B------:R-:W-:-:S04]  /*3e20*/  USHF.L.U32 UR5, UR5, UR6, URZ ;  /* 0x0000000605057299 */ /* 0x000fc800080006ff */
[----:B-1----:R-:W-:-:S04]  /*3e30*/  LOP3.LUT R0, R0, UR8, RZ, 0xc0, !PT ;  /* 0x0000000800007c12 */ /* 0x002fc8000f8ec0ff */
[----:B------:R-:W-:-:S13]  /*3e40*/  ISETP.NE.AND P0, PT, R0, UR8, PT ;  /* 0x0000000800007c0c */ /* 0x000fda000bf05270 */
[----:B------:R-:W-:Y:S05]  /*3e50*/  @P0 BRA `(.L_x_73) ;  /* 0x0000000000580947 */ /* 0x000fea0003800000 */
[----:B------:R-:W1:Y:S02]  /*3e60*/  LDS R0, [UR4+0x18] ;  /* 0x00001804ff007984 */ /* 0x000e640008000800 */
[----:B-1----:R-:W-:-:S04]  /*3e70*/  LOP3.LUT R0, R0, UR5, RZ, 0xc0, !PT ;  /* 0x0000000500007c12 */ /* 0x002fc8000f8ec0ff */
[----:B------:R-:W-:-:S13]  /*3e80*/  ISETP.NE.AND P0, PT, R0, UR5, PT ;  /* 0x0000000500007c0c */ /* 0x000fda000bf05270 */
[----:B------:R-:W-:Y:S05]  /*3e90*/  @P0 BRA `(.L_x_74) ;  /* 0x00000000003c0947 */ /* 0x000fea0003800000 */
[----:B------:R-:W1:Y:S01]  /*3ea0*/  S2R R2, SR_LANEID ;  /* 0x0000000000027919 */ /* 0x000e620000000000 */
[----:B------:R-:W-:Y:S01]  /*3eb0*/  ULOP3.LUT UR8, URZ, UR8, URZ, 0x33, !UPT ;  /* 0x00000008ff087292 */ /* 0x000fe2000f8e33ff */
[----:B------:R-:W-:Y:S01]  /*3ec0*/  LOP3.LUT R4, RZ, UR5, RZ, 0x33, !PT ;  /* 0x00000005ff047c12 */ /* 0x000fe2000f8e33ff */
[----:B------:R-:W-:Y:S02]  /*3ed0*/  VOTEU.ANY UR7, UPT, PT ;  /* 0x0000000000077886 */ /* 0x000fe400038e0100 */
[----:B------:R-:W-:Y:S01]  /*3ee0*/  UFLO.U32 UR7, UR7 ;  /* 0x00000007000772bd */ /* 0x000fe200080e0000 */
[----:B------:R-:W2:Y:S01]  /*3ef0*/  REDUX UR5, R4 ;  /* 0x00000000040573c4 */ /* 0x000ea20000000000 */
[----:B------:R-:W-:-:S06]  /*3f00*/  IMAD.U32 R0, RZ, RZ, UR8 ;  /* 0x00000008ff007e24 */ /* 0x000fcc000f8e00ff */
[----:B------:R4:W-:Y:S01]  /*3f10*/  UTCATOMSWS.AND URZ, UR8 ;  /* 0x0000000800ff79e3 */ /* 0x0009e20008000000 */
[----:B------:R-:W3:Y:S01]  /*3f20*/  REDUX UR6, R0 ;  /* 0x00000000000673c4 */ /* 0x000ee20000000000 */
[----:B-1----:R-:W-:Y:S01]  /*3f30*/  ISETP.EQ.U32.AND P0, PT, R2, UR7, PT ;  /* 0x0000000702007c0c */ /* 0x002fe2000bf02070 */
[----:B--2---:R-:W-:Y:S01]  /*3f40*/  IMAD.U32 R2, RZ, RZ, UR5 ;  /* 0x00000005ff027e24 */ /* 0x004fe2000f8e00ff */
[----:B---3--:R-:W-:-:S11]  /*3f50*/  MOV R3, UR6 ;  /* 0x0000000600037c02 */ /* 0x008fd60008000f00 */
[----:B------:R4:W-:Y:S04]  /*3f60*/  @P0 ATOMS.AND RZ, [UR4+0x14], R3 ;  /* 0x00001403ffff098c */ /* 0x0009e8000a800004 */
[----:B------:R4:W-:Y:S01]  /*3f70*/  @P0 ATOMS.AND RZ, [UR4+0x18], R2 ;  /* 0x00001802ffff098c */ /* 0x0009e2000a800004 */
[----:B------:R-:W-:Y:S05]  /*3f80*/  BRA `(.L_x_75) ;  /* 0x0000000000147947 */ /* 0x000fea0003800000 */
.L_x_74:
[----:B------:R-:W-:Y:S02]  /*3f90*/  MOV R2, 0x3fb0 ;  /* 0x00003fb000027802 */ /* 0x000fe40000000f00 */
[----:B---3-5:R-:W-:Y:S05]  /*3fa0*/  CALL.REL.NOINC `($__internal_0_$__cuda_sm10x_tcgen05_guardrail_trap_col_being_dealloced_not_returned_by_alloc) ;  /* 0x0000004000f87944 */ /* 0x028fea0003c00000 */
[----:B------:R-:W-:Y:S05]  /*3fb0*/  BRA `(.L_x_75) ;  /* 0x0000000000087947 */ /* 0x000fea0003800000 */
.L_x_73:
[----:B------:R-:W-:Y:S02]  /*3fc0*/  MOV R2, 0x3fe0 ;  /* 0x00003fe000027802 */ /* 0x000fe40000000f00 */
[----:B---3-5:R-:W-:Y:S05]  /*3fd0*/  CALL.REL.NOINC `($__internal_2_$__cuda_sm10x_tcgen05_guardrail_trap_unallocated_columns_being_dealloced) ;  /* 0x0000004400047944 */ /* 0x028fea0003c00000 */
.L_x_75:
[----:B------:R-:W-:Y:S01]  /*3fe0*/  NOP ;  /* 0x0000000000007918 */ /* 0x000fe20000000000 */
[----:B----4-:R-:W-:Y:S05]  /*3ff0*/  EXIT ;  /* 0x000000000000794d */ /* 0x010fea0003800000 */
.L_x_57:
[----:B------:R-:W-:-:S09]  /*4000*/  UISETP.NE.OR UP2, UPT, UR8, 0x3, !UP2 ;  /* 0x000000030800788c */ /* 0x000fd2000d745670 */
[----:B------:R-:W-:Y:S05]  /*4010*/  BRA.U UP2, `(.L_x_76) ;  /* 0x0000000d02b07547 */ /* 0x000fea000b800000 */
[----:B------:R-:W1:Y:S01]  /*4020*/  LDC R0, c[0x0][0xb30] ;  /* 0x0002cc00ff007b82 */ /* 0x000e620000000800 */
[----:B------:R-:W2:Y:S01]  /*4030*/  LDCU.64 UR8, c[0x0][0x888] ;  /* 0x00011100ff0877ac */ /* 0x000ea20008000a00 */
[----:B------:R-:W-:Y:S02]  /*4040*/  HFMA2 R25, -RZ, RZ, 0, 0 ;  /* 0x00000000ff197431 */ /* 0x000fe400000001ff */
[----:B------:R-:W-:Y:S01]  /*4050*/  IMAD.MOV.U32 R34, RZ, RZ, 0x1 ;  /* 0x00000001ff227424 */ /* 0x000fe200078e00ff */
[----:B------:R-:W-:Y:S01]  /*4060*/  MOV R23, 0x2000 ;  /* 0x0000200000177802 */ /* 0x000fe20000000f00 */
[----:B------:R-:W4:Y:S01]  /*4070*/  LDCU.64 UR4, c[0x0][0x890] ;  /* 0x00011200ff0477ac */ /* 0x000f220008000a00 */
[----:B------:R-:W-:Y:S01]  /*4080*/  IMAD.MOV.U32 R27, RZ, RZ, RZ ;  /* 0x000000ffff1b7224 */ /* 0x000fe200078e00ff */
[----:B------:R-:W3:Y:S01]  /*4090*/  LDC R19, c[0x0][0x370] ;  /* 0x0000dc00ff137b82 */ /* 0x000ee20000000800 */
[----:B------:R-:W-:Y:S01]  /*40a0*/  UMOV UR7, 0x400 ;  /* 0x0000040000077882 */ /* 0x000fe20000000000 */
[----:B------:R-:W-:-:S02]  /*40b0*/  UPLOP3.LUT UP1, UPT, UPT, UPT, UPT, 0x40, 0x4 ;  /* 0x000000000004789c */ /* 0x000fc40003f2e870 */
[----:B------:R-:W-:Y:S01]  /*40c0*/  ULEA UR7, UR37, UR7, 0x18 ;  /* 0x0000000725077291 */ /* 0x000fe2000f8ec0ff */
[----:B------:R-:W-:-:S03]  /*40d0*/  UMOV UR13, URZ ;  /* 0x000000ff000d7c82 */ /* 0x000fc60008000000 */
[----:B------:R-:W3:Y:S01]  /*40e0*/  LDC R2, c[0x0][0xb0c] ;  /* 0x0002c300ff027b82 */ /* 0x000ee20000000800 */
[----:B--2---:R-:W-:Y:S02]  /*40f0*/  UISETP.NE.U32.AND UP3, UPT, UR8, URZ, UPT ;  /* 0x000000ff0800728c */ /* 0x004fe4000bf65070 */
[----:B----4-:R-:W-:-:S05]  /*4100*/  UISETP.NE.U32.AND UP4, UPT, UR4, URZ, UPT ;  /* 0x000000ff0400728c */ /* 0x010fca000bf85070 */
[----:B------:R-:W2:Y:S01]  /*4110*/  LDC R18, c[0x0][0xb20] ;  /* 0x0002c800ff127b82 */ /* 0x000ea20000000800 */
[----:B-1----:R-:W-:Y:S01]  /*4120*/  ISETP.NE.AND P1, PT, R0, 0x1, PT ;  /* 0x000000010000780c */ /* 0x002fe20003f25270 */
[----:B------:R-:W-:Y:S02]  /*4130*/  UISETP.NE.AND.EX UP3, UPT, UR9, URZ, UPT, UP3 ;  /* 0x000000ff0900728c */ /* 0x000fe4000bf65330 */
[----:B------:R-:W-:-:S04]  /*4140*/  UISETP.NE.AND.EX UP4, UPT, UR5, URZ, UPT, UP4 ;  /* 0x000000ff0500728c */ /* 0x000fc8000bf85340 */
[----:B-----5:R-:W1:Y:S08]  /*4150*/  LDC.64 R32, c[0x0][0x348] ;  /* 0x0000d200ff207b82 */ /* 0x020e700000000a00 */
[----:B------:R-:W4:Y:S08]  /*4160*/  LDC.64 R16, c[0x0][0xb10] ;  /* 0x0002c400ff107b82 */ /* 0x000f300000000a00 */
[----:B------:R-:W1:Y:S08]  /*4170*/  LDC.64 R6, c[0x0][0xb18] ;  /* 0x0002c600ff067b82 */ /* 0x000e700000000a00 */
[----:B------:R-:W1:Y:S08]  /*4180*/  LDC.64 R4, c[0x0][0xb28] ;  /* 0x0002ca00ff047b82 */ /* 0x000e700000000a00 */
[----:B--23--:R-:W1:Y:S02]  /*4190*/  LDC R22, c[0x0][0x374] ;  /* 0x0000dd00ff167b82 */ /* 0x00ce640000000800 */
.L_x_85:
[----:B------:R-:W-:Y:S02]  /*41a0*/  LEA R0, R27, UR7, 0x3 ;  /* 0x000000071b007c11 */ /* 0x000fe4000f8e18ff */
[----:B------:R-:W-:Y:S02]  /*41b0*/  SHF.L.U32 R3, R25, 0x1f, RZ ;  /* 0x0000001f19037819 */ /* 0x000fe400000006ff */
[----:B------:R-:W-:Y:S02]  /*41c0*/  LEA R28, R27, UR7, 0x4 ;  /* 0x000000071b1c7c11 */ /* 0x000fe4000f8e20ff */
[----:B--2---:R-:W2:Y:S02]  /*41d0*/  SYNCS.PHASECHK.TRANS64.TRYWAIT P0, [R0+URZ+0x100], R3 ;  /* 0x00010003000075a7 */ /* 0x004ea400080011ff */
[----:B--2---:R-:W-:Y:S05]  /*41e0*/  @!P0 BRA `(.L_x_77) ;  /* 0x0000003c008c8947 */ /* 0x004fea0003800000 */
.L_x_167:
[----:B------:R-:W-:Y:S01]  /*41f0*/  ISETP.GE.AND P0, PT, R26, 0x1, PT ;  /* 0x000000011a00780c */ /* 0x000fe20003f06270 */
[----:B------:R-:W3:Y:S01]  /*4200*/  LDS.128 R28, [R28+0x190] ;  /* 0x000190001c1c7984 */ /* 0x000ee20000000c00 */
[----:B--2---:R-:W-:Y:S01]  /*4210*/  VIADD R0, R0, 0x110 ;  /* 0x0000011000007836 */ /* 0x004fe20000000000 */
[----:B------:R-:W-:Y:S01]  /*4220*/  @!PT LDS RZ, [RZ] ;  /* 0x00000000fffff984 */ /* 0x000fe20000000800 */
[----:B------:R-:W-:Y:S01]  /*4230*/  @!PT LDS RZ, [RZ] ;  /* 0x00000000fffff984 */ /* 0x000fe20000000800 */
[----:B------:R-:W-:Y:S01]  /*4240*/  @!PT LDS RZ, [RZ] ;  /* 0x00000000fffff984 */ /* 0x000fe20000000800 */
[----:B------:R-:W-:Y:S01]  /*4250*/  @!PT LDS RZ, [RZ] ;  /* 0x00000000fffff984 */ /* 0x000fe20000000800 */
[----:B------:R2:W-:Y:S06]  /*4260*/  MEMBAR.ALL.CTA ;  /* 0x0000000000007992 */ /* 0x0005ec0000008000 */
[----:B--2---:R-:W2:Y:S01]  /*4270*/  FENCE.VIEW.ASYNC.S ;  /* 0x00000000000073c6 */ /* 0x004ea20000000000 */
[----:B------:R-:W-:Y:S04]  /*4280*/  PRMT R0, RZ, 0x654, R0 ;  /* 0x00000654ff007816 */ /* 0x000fe80000000000 */
[----:B--2---:R2:W-:Y:S01]  /*4290*/  SYNCS.ARRIVE.TRANS64.RED.A1T0 RZ, [R0+URZ], RZ ;  /* 0x000000ff00ff79a7 */ /* 0x0045e200081004ff */
[----:B---3--:R-:W-:Y:S11]  /*42a0*/  LOP3.LUT P3, RZ, R30, 0x1, RZ, 0xc0, !PT ;  /* 0x000000011eff7812 */ /* 0x008ff6000786c0ff */
[----:B------:R-:W-:Y:S02]  /*42b0*/  @!UPT UIADD3 URZ, UPT, UPT, URZ, URZ, URZ ;  /* 0x000000fffffff290 */ /* 0x000fe4000fffe0ff */
[----:B------:R-:W-:Y:S02]  /*42c0*/  @P3 MOV R13, R28 ;  /* 0x0000001c000d3202 */ /* 0x000fe40000000f00 */
[----:B------:R-:W-:Y:S01]  /*42d0*/  @P3 LOP3.LUT R8, R29, 0xffff, RZ, 0xc0, !PT ;  /* 0x0000ffff1d083812 */ /* 0x000fe200078ec0ff */
[----:B--2---:R-:W-:Y:S06]  /*42e0*/  @!P0 BRA `(.L_x_78) ;  /* 0x0000000000a48947 */ /* 0x004fec0003800000 */
[----:B-1----:R-:W-:Y:S01]  /*42f0*/  IMAD.HI.U32 R37, R22, R7, RZ ;  /* 0x0000000716257227 */ /* 0x002fe200078e00ff */
[----:B------:R-:W-:Y:S02]  /*4300*/  ISETP.NE.AND P0, PT, R6, 0x1, PT ;  /* 0x000000010600780c */ /* 0x000fe40003f05270 */
[----:B------:R-:W-:Y:S01]  /*4310*/  ISETP.NE.AND P2, PT, R26, 0x1, PT ;  /* 0x000000011a00780c */ /* 0x000fe20003f45270 */
[----:B----4-:R-:W-:Y:S01]  /*4320*/  IMAD.HI.U32 R36, R19, R16, RZ ;  /* 0x0000001013247227 */ /* 0x010fe200078e00ff */
[----:B------:R-:W-:Y:S02]  /*4330*/  SHF.R.U32.HI R37, RZ, R18, R37 ;  /* 0x00000012ff257219 */ /* 0x000fe40000011625 */
[----:B------:R-:W-:Y:S01]  /*4340*/  ISETP.NE.AND P4, PT, R2, 0x1, PT ;  /* 0x000000010200780c */ /* 0x000fe20003f85270 */
[----:B------:R-:W-:Y:S01]  /*4350*/  IMAD.HI.U32 R38, R13, R16, RZ ;  /* 0x000000100d267227 */ /* 0x000fe200078e00ff */
[----:B------:R-:W-:Y:S02]  /*4360*/  SHF.R.U32.HI R36, RZ, R17, R36 ;  /* 0x00000011ff247219 */ /* 0x000fe40000011624 */
[----:B------:R-:W-:Y:S01]  /*4370*/  SEL R3, R22, R37, !P0 ;  /* 0x0000002516037207 */ /* 0x000fe20004000000 */
[C---:B------:R-:W-:Y:S01]  /*4380*/  IMAD.HI.U32 R37, R8.reuse, R7, RZ ;  /* 0x0000000708257227 */ /* 0x040fe200078e00ff */
[----:B------:R-:W-:Y:S02]  /*4390*/  SEL R11, R19, R36, !P4 ;  /* 0x00000024130b7207 */ /* 0x000fe40006000000 */
[----:B------:R-:W-:Y:S01]  /*43a0*/  SHF.R.U32.HI R38, RZ, R17, R38 ;  /* 0x00000011ff267219 */ /* 0x000fe20000011626 */
[----:B------:R-:W-:Y:S01]  /*43b0*/  IMAD.HI.U32 R40, R3, R4, RZ ;  /* 0x0000000403287227 */ /* 0x000fe200078e00ff */
[----:B------:R-:W-:Y:S03]  /*43c0*/  SHF.R.U32.HI R37, RZ, R18, R37 ;  /* 0x00000012ff257219 */ /* 0x000fe60000011625 */
[----:B------:R-:W-:Y:S01]  /*43d0*/  IMAD.HI.U32 R36, R11, R4, RZ ;  /* 0x000000040b247227 */ /* 0x000fe200078e00ff */
[----:B------:R-:W-:Y:S02]  /*43e0*/  @P2 SHF.R.U32.HI R3, RZ, R5, R40 ;  /* 0x00000005ff032219 */ /* 0x000fe40000011628 */
[----:B------:R-:W-:Y:S02]  /*43f0*/  SEL R9, R8, R37, !P0 ;  /* 0x0000002508097207 */ /* 0x000fe40004000000 */
[----:B------:R-:W-:Y:S01]  /*4400*/  @P2 SHF.R.U32.HI R11, RZ, R5, R36 ;  /* 0x00000005ff0b2219 */ /* 0x000fe20000011624 */
[C---:B------:R-:W-:Y:S01]  /*4410*/  IMAD R10, R26.reuse, R3, RZ ;  /* 0x000000031a0a7224 */ /* 0x040fe200078e02ff */
[----:B------:R-:W-:Y:S01]  /*4420*/  SEL R3, R13, R38, !P4 ;  /* 0x000000260d037207 */ /* 0x000fe20006000000 */
[C---:B------:R-:W-:Y:S03]  /*4430*/  IMAD.HI.U32 R14, R9.reuse, R4, RZ ;  /* 0x00000004090e7227 */ /* 0x040fe600078e00ff */
[----:B------:R-:W-:Y:S01]  /*4440*/  ISETP.GE.AND P0, PT, R9, R10, PT ;  /* 0x0000000a0900720c */ /* 0x000fe20003f06270 */
[C---:B------:R-:W-:Y:S01]  /*4450*/  IMAD R12, R26.reuse, R11, RZ ;  /* 0x0000000b1a0c7224 */ /* 0x040fe200078e02ff */
[-C--:B------:R-:W-:Y:S04]  /*4460*/  SHF.R.U32.HI R14, RZ, R5.reuse, R14 ;  /* 0x00000005ff0e7219 */ /* 0x080fe8000001160e */
[----:B------:R-:W-:Y:S02]  /*4470*/  ISETP.GE.OR P0, PT, R3, R12, P0 ;  /* 0x0000000c0300720c */ /* 0x000fe40000706670 */
[----:B------:R-:W-:Y:S05]  /*4480*/  SEL R15, R9, R14, !P2 ;  /* 0x0000000e090f7207 */ /* 0x000fea0005000000 */
[----:B------:R-:W-:Y:S04]  /*4490*/  IMAD.MOV R14, RZ, RZ, -R15 ;  /* 0x000000ffff0e7224 */ /* 0x000fe800078e0a0f */
[----:B------:R-:W-:Y:S02]  /*44a0*/  IMAD R14, R26, R14, R9 ;  /* 0x0000000e1a0e7224 */ /* 0x000fe400078e0209 */
[C---:B------:R-:W-:Y:S05]  /*44b0*/  @!P0 IMAD.HI.U32 R10, R3.reuse, R4, RZ ;  /* 0x00000004030a8227 */ /* 0x040fea00078e00ff */
[----:B------:R-:W-:Y:S04]  /*44c0*/  @!P0 SHF.R.U32.HI R10, RZ, R5, R10 ;  /* 0x00000005ff0a8219 */ /* 0x000fe8000001160a */
[----:B------:R-:W-:Y:S01]  /*44d0*/  @!P0 SEL R0, R3, R10, !P2 ;  /* 0x0000000a03008207 */ /* 0x000fe20005000000 */
[----:B------:R-:W-:Y:S03]  /*44e0*/  IMAD.MOV R10, RZ, RZ, -R3 ;  /* 0x000000ffff0a7224 */ /* 0x000fe600078e0a03 */
[----:B------:R-:W-:Y:S01]  /*44f0*/  @!P0 IADD3 R15, PT, PT, R15, -R0, RZ ;  /* 0x800000000f0f8210 */ /* 0x000fe20007ffe0ff */
[----:B------:R-:W-:Y:S01]  /*4500*/  @!P0 IMAD R0, R11, R14, R0 ;  /* 0x0000000e0b008224 */ /* 0x000fe200078e0200 */
[----:B------:R-:W-:Y:S01]  /*4510*/  IADD3 R11, PT, PT, -R9, RZ, RZ ;  /* 0x000000ff090b7210 */ /* 0x000fe20007ffe1ff */
[----:B------:R-:W-:Y:S02]  /*4520*/  IMAD R13, R2, R10, R13 ;  /* 0x0000000a020d7224 */ /* 0x000fe400078e020d */
[----:B------:R-:W-:Y:S02]  /*4530*/  @!P0 IMAD R9, R15, R26, R3 ;  /* 0x0000001a0f098224 */ /* 0x000fe400078e0203 */
[----:B------:R-:W-:Y:S02]  /*4540*/  @!P0 IMAD.MOV.U32 R3, RZ, RZ, R0 ;  /* 0x000000ffff038224 */ /* 0x000fe400078e0000 */
[----:B------:R-:W-:Y:S02]  /*4550*/  IMAD R8, R6, R11, R8 ;  /* 0x0000000b06087224 */ /* 0x000fe400078e0208 */
[----:B------:R-:W-:Y:S02]  /*4560*/  IMAD R13, R3, R2, R13 ;  /* 0x00000002030d7224 */ /* 0x000fe400078e020d */
[----:B------:R-:W-:Y:S02]  /*4570*/  IMAD R8, R9, R6, R8 ;  /* 0x0000000609087224 */ /* 0x000fe400078e0208 */
.L_x_78:
[----:B------:R-:W-:Y:S05]  /*4580*/  BRA.U UP1, `(.L_x_79) ;  /* 0x0000000101107547 */ /* 0x000fea000b800000 */
[----:B------:R-:W-:Y:S04]  /*4590*/  MOV R0, UR6 ;  /* 0x0000000600007c02 */ /* 0x000fe80008000f00 */
[----:B------:R-:W-:Y:S04]  /*45a0*/  SHF.L.U32 R3, R0, 0x1f, RZ ;  /* 0x0000001f00037819 */ /* 0x000fe800000006ff */
[----:B------:R-:W2:Y:S02]  /*45b0*/  SYNCS.PHASECHK.TRANS64.TRYWAIT P0, [UR7+0xf8], R3 ;  /* 0x0000f803ff0075a7 */ /* 0x000ea40008001107 */
[----:B--2---:R-:W-:Y:S05]  /*45c0*/  @!P0 BRA `(.L_x_80) ;  /* 0x0000003800a88947 */ /* 0x004fea0003800000 */
.L_x_79:
[----:B------:R-:W-:Y:S02]  /*45d0*/  R2UR UR11, R21 ;  /* 0x00000000150b72ca */ /* 0x000fe400000e0000 */
[----:B------:R-:W-:Y:S02]  /*45e0*/  R2UR UR10, R20 ;  /* 0x00000000140a72ca */ /* 0x000fe400000e0000 */
[----:B------:R-:W-:Y:S04]  /*45f0*/  ISETP.NE.U32.AND P2, PT, RZ, UR4, PT ;  /* 0x00000004ff007c0c */ /* 0x000fe8000bf45070 */
[----:B------:R-:W-:Y:S05]  /*4600*/  ISETP.NE.AND.EX P2, PT, RZ, UR5, PT, P2 ;  /* 0x00000005ff007c0c */ /* 0x000fea000bf45320 */
[----:B------:R-:W-:Y:S02]  /*4610*/  USHF.L.U32 UR11, UR11, 0x6, URZ ;  /* 0x000000060b0b7899 */ /* 0x000fe400080006ff */
[----:B------:R-:W-:Y:S01]  /*4620*/  USHF.L.U32 UR10, UR10, 0x6, URZ ;  /* 0x000000060a0a7899 */ /* 0x000fe200080006ff */
[----:B------:R-:W-:Y:S11]  /*4630*/  BRA.U !UP4, `(.L_x_81) ;  /* 0x000000010c347547 */ /* 0x000ff6000b800000 */
[----:B------:R-:W-:Y:S01]  /*4640*/  UPLOP3.LUT UP0, UPT, UPT, UPT, UP3, 0x80, 0x8 ;  /* 0x000000000008789c */ /* 0x000fe20003f0f030 */
[----:B--2---:R-:W-:Y:S02]  /*4650*/  HFMA2 R0, -RZ, RZ, 0, 5.9604644775390625e-08 ;  /* 0x00000001ff007431 */ /* 0x004fe400000001ff */
[----:B------:R-:W-:Y:S03]  /*4660*/  IMAD.MOV.U32 R67, RZ, RZ, 0x1 ;  /* 0x00000001ff437424 */ /* 0x000fe600078e00ff */
[----:B------:R-:W-:Y:S05]  /*4670*/  PLOP3.LUT P0, PT, PT, PT, UP0, 0x80, 0x8 ;  /* 0x000000000008781c */ /* 0x000fea0003f0f008 */
[----:B------:R-:W2:Y:S01]  /*4680*/  @UP0 LDCU.64 UR14, c[0x0][0x888] ;  /* 0x00011100ff0e07ac */ /* 0x000ea20008000a00 */
[----:B------:R-:W-:Y:S07]  /*4690*/  @UP0 UIMAD UR8, UR36, UR4, URZ ;  /* 0x00000004240802a4 */ /* 0x000fee000f8e02ff */
[----:B------:R-:W-:Y:S01]  /*46a0*/  @!P0 PRMT R67, R0, 0x7610, R67 ;  /* 0x0000761000438816 */ /* 0x000fe20000000043 */
[----:B--2---:R-:W-:Y:S03]  /*46b0*/  @UP0 UIMAD.WIDE UR14, UR8, 0x4, UR14 ;  /* 0x00000004080e08a5 */ /* 0x004fe6000f8e020e */
[----:B------:R-:W2:Y:S03]  /*46c0*/  @!UP0 LDCU UR8, c[0x0][0x880] ;  /* 0x00011000ff0887ac */ /* 0x000ea60008000800 */
[----:B------:R-:W-:Y:S01]  /*46d0*/  IMAD.U32 R10, RZ, RZ, UR14 ;  /* 0x0000000eff0a7e24 */ /* 0x000fe2000f8e00ff */
[----:B------:R-:W-:Y:S05]  /*46e0*/  MOV R11, UR15 ;  /* 0x0000000f000b7c02 */ /* 0x000fea0008000f00 */
[----:B------:R3:W5:Y:S02]  /*46f0*/  @P0 LDG.E R35, desc[UR46][R10.64] ;  /* 0x0000002e0a230981 */ /* 0x000764000c1e1900 */
[----:B--23--:R-:W-:Y:S07]  /*4700*/  @!P0 IMAD.U32 R35, RZ, RZ, UR8 ;  /* 0x00000008ff238e24 */ /* 0x00cfee000f8e00ff */
.L_x_81:
[----:B-----5:R-:W-:Y:S01]  /*4710*/  @!P2 FSETP.EQ.AND P0, PT, R35, RZ, PT ;  /* 0x000000ff2300a20b */ /* 0x020fe20003f02000 */
[----:B------:R-:W-:Y:S01]  /*4720*/  @!UPT UIADD3 URZ, UPT, UPT, URZ, URZ, URZ ;  /* 0x000000fffffff290 */ /* 0x000fe2000fffe0ff */
[----:B------:R-:W-:Y:S11]  /*4730*/  @!P2 BRA `(.L_x_82) ;  /* 0x000000000014a947 */ /* 0x000ff60003800000 */
[----:B------:R-:W-:Y:S02]  /*4740*/  LOP3.LUT P2, RZ, R67, 0xff, RZ, 0xc0, !PT ;  /* 0x000000ff43ff7812 */ /* 0x000fe4000784c0ff */
[----:B------:R-:W-:Y:S04]  /*4750*/  PLOP3.LUT P0, PT, PT, PT, UP0, 0x80, 0x8 ;  /* 0x000000000008781c */ /* 0x000fe80003f0f008 */
[----:B------:R-:W-:Y:S07]  /*4760*/  PLOP3.LUT P0, PT, P0, PT, PT, 0x8, 0x80 ;  /* 0x000000000080781c */ /* 0x000fee000070e170 */
[----:B------:R-:W-:Y:S11]  /*4770*/  @P2 FSETP.EQ.AND P0, PT, R35, RZ, PT ;  /* 0x000000ff2300220b */ /* 0x000ff60003f02000 */
[----:B------:R-:W-:Y:S02]  /*4780*/  @!UPT UIADD3 URZ, UPT, UPT, URZ, URZ, URZ ;  /* 0x000000fffffff290 */ /* 0x000fe4000fffe0ff */
.L_x_82:
[----:B------:R-:W-:Y:S01]  /*4790*/  ULEA UR15, UR13, UR7, 0x3 ;  /* 0x000000070d0f7291 */ /* 0x000fe2000f8e18ff */
[----:B--2---:R-:W-:Y:S02]  /*47a0*/  SHF.L.U32 R3, R34, 0x1f, RZ ;  /* 0x0000001f22037819 */ /* 0x004fe400000006ff */
[----:B------:R-:W-:Y:S04]  /*47b0*/  ELECT P4, URZ, PT ;  /* 0x0000000000ff782f */ /* 0x000fe80003880000 */
[----:B------:R-:W-:Y:S02]  /*47c0*/  PLOP3.LUT P4, PT, P0, P4, PT, 0xf2, 0x2f ;  /* 0x00000000002f781c */ /* 0x000fe40000789e72 */
[----:B------:R-:W2:Y:S11]  /*47d0*/  SYNCS.PHASECHK.TRANS64.TRYWAIT P2, [UR15+0xd8], R3 ;  /* 0x0000d803ff0075a7 */ /* 0x000eb6000804110f */
[----:B-1----:R-:W-:Y:S05]  /*47e0*/  @!P4 IADD3 R20, P0, PT, R32, 0x580, RZ ;  /* 0x000005802014c810 */ /* 0x002fea0007f1e0ff */
[----:B------:R-:W-:Y:S01]  /*47f0*/  @!P4 IMAD.X R12, RZ, RZ, R33, P0 ;  /* 0x000000ffff0cc224 */ /* 0x000fe200000e0621 */
[----:B--2---:R-:W-:Y:S07]  /*4800*/  @!P2 BRA `(.L_x_83) ;  /* 0x000000380030a947 */ /* 0x004fee0003800000 */
.L_x_170:
[----:B------:R-:W2:Y:S01]  /*4810*/  LDC.64 R14, c[0x0][0xb10] ;  /* 0x0002c400ff0e7b82 */ /* 0x000ea20000000a00 */
[----:B------:R-:W-:Y:S01]  /*4820*/  @!P4 R2UR UR8, R12 ;  /* 0x000000000c08c2ca */ /* 0x000fe200000e0000 */
[----:B------:R-:W-:Y:S01]  /*4830*/  VOTEU.ALL UP2, P4 ;  /* 0x0000000000ff7886 */ /* 0x000fe20002040000 */
[----:B------:R-:W-:Y:S01]  /*4840*/  @!P4 R2UR UR9, R20 ;  /* 0x000000001409c2ca */ /* 0x000fe200000e0000 */
[----:B------:R-:W-:Y:S01]  /*4850*/  VOTEU.ALL UP1, P4 ;  /* 0x0000000000ff7886 */ /* 0x000fe20002020000 */
[----:B------:R-:W-:Y:S03]  /*4860*/  UMOV UR20, 0x0 ;  /* 0x0000000000147882 */ /* 0x000fe60000000000 */
[----:B------:R-:W3:Y:S01]  /*4870*/  LDC.64 R10, c[0x0][0xb18] ;  /* 0x0002c600ff0a7b82 */ /* 0x000ee20000000a00 */
[----:B------:R-:W-:Y:S01]  /*4880*/  UMOV UR21, 0x10000000 ;  /* 0x1000000000157882 */ /* 0x000fe20000000000 */
[----:B------:R-:W-:Y:S01]  /*4890*/  UMOV UR12, UR36 ;  /* 0x00000024000c7c82 */ /* 0x000fe20008000000 */
[----:B------:R-:W-:Y:S01]  /*48a0*/  UIADD3 UR14, UPT, UPT, UR13, 0x1, URZ ;  /* 0x000000010d0e7890 */ /* 0x000fe2000fffe0ff */
[----:B------:R-:W-:Y:S01]  /*48b0*/  @P3 SHF.R.U32.HI R24, RZ, 0x10, R29 ;  /* 0x00000010ff183819 */ /* 0x000fe2000001161d */
[----:B------:R-:W-:Y:S03]  /*48c0*/  VIADD R27, R27, 0x1 ;  /* 0x000000011b1b7836 */ /* 0x000fe60000000000 */
[----:B-1----:R-:W1:Y:S01]  /*48d0*/  @!P1 LDC R0, c[0x0][0xb20] ;  /* 0x0002c800ff009b82 */ /* 0x002e620000000800 */
[----:B------:R-:W-:Y:S01]  /*48e0*/  UISETP.NE.AND UP5, UPT, UR14, 0x3, UPT ;  /* 0x000000030e00788c */ /* 0x000fe2000bfa5270 */
[----:B------:R-:W-:Y:S01]  /*48f0*/  IMAD.U32 R21, RZ, RZ, UR8 ;  /* 0x00000008ff157e24 */ /* 0x000fe2000f8e00ff */
[----:B------:R-:W-:Y:S05]  /*4900*/  @!UP2 ULEA UR8, UR13, UR7, 0xd ;  /* 0x000000070d08a291 */ /* 0x000fea000f8e68ff */
[----:B------:R-:W5:Y:S01]  /*4910*/  @!P1 LDC R3, c[0x0][0xb0c] ;  /* 0x0002c300ff039b82 */ /* 0x000f620000000800 */
[----:B------:R-:W-:Y:S01]  /*4920*/  IMAD.U32 R20, RZ, RZ, UR9 ;  /* 0x00000009ff147e24 */ /* 0x000fe2000f8e00ff */
[----:B------:R-:W-:Y:S01]  /*4930*/  UIADD3 UR9, UPT, UPT, UR15, 0xc0, URZ ;  /* 0x000000c00f097890 */ /* 0x000fe2000fffe0ff */
[----:B------:R-:W-:Y:S01]  /*4940*/  @!P4 R2UR UR19, R21 ;  /* 0x000000001513c2ca */ /* 0x000fe200000e0000 */
[----:B------:R-:W-:Y:S02]  /*4950*/  @!UP2 UIADD3 UR8, UPT, UPT, UR8, 0x400, URZ ;  /* 0x000004000808a890 */ /* 0x000fe4000fffe0ff */
[----:B------:R-:W-:Y:S01]  /*4960*/  @!P4 R2UR UR18, R20 ;  /* 0x000000001412c2ca */ /* 0x000fe200000e0000 */
[----:B------:R-:W-:Y:S01]  /*4970*/  @!P4 IMAD.MOV.U32 R20, RZ, RZ, 0x2000 ;  /* 0x00002000ff14c424 */ /* 0x000fe200078e00ff */
[----:B------:R-:W-:Y:S02]  /*4980*/  UPRMT UR16, UR37, 0x654, UR9 ;  /* 0x0000065425107896 */ /* 0x000fe40008000009 */
[----:B------:R-:W-:Y:S02]  /*4990*/  USEL UR17, URZ, 0x1, UP5 ;  /* 0x00000001ff117887 */ /* 0x000fe4000a800000 */
[----:B------:R-:W-:Y:S04]  /*49a0*/  USEL UR14, UR14, URZ, UP5 ;  /* 0x000000ff0e0e7287 */ /* 0x000fe8000a800000 */
[----:B------:R-:W-:Y:S01]  /*49b0*/  ULEA UR13, UR14, UR7, 0x3 ;  /* 0x000000070e0d7291 */ /* 0x000fe2000f8e18ff */
[----:B------:R-:W-:Y:S02]  /*49c0*/  LOP3.LUT R34, R34, UR17, RZ, 0x3c, !PT ;  /* 0x0000001122227c12 */ /* 0x000fe4000f8e3cff */
[----:B------:R1:W-:Y:S01]  /*49d0*/  @!UP1 UTMALDG.3D [UR8], [UR18], desc[UR20] ;  /* 0x00001408120095b4 */ /* 0x0003e20008011000 */
[----:B------:R1:W-:Y:S01]  /*49e0*/  @!P4 SYNCS.ARRIVE.TRANS64.RED.A0TR RZ, [UR15+0xc0], R20 ;  /* 0x0000c014ffffc9a7 */ /* 0x0003e2000830040f */
[----:B------:R-:W-:Y:S02]  /*49f0*/  SHF.L.U32 R12, R34, 0x1f, RZ ;  /* 0x0000001f220c7819 */ /* 0x000fe400000006ff */
[----:B-----5:R-:W-:Y:S01]  /*4a00*/  @!P1 ISETP.NE.AND P2, PT, R3, 0x1, PT ;  /* 0x000000010300980c */ /* 0x020fe20003f45270 */
[C---:B--2---:R-:W-:Y:S01]  /*4a10*/  @!P1 IMAD.HI.U32 R14, R13.reuse, R14, RZ ;  /* 0x0000000e0d0e9227 */ /* 0x044fe200078e00ff */
[----:B---3--:R-:W-:Y:S03]  /*4a20*/  @!P1 ISETP.NE.AND P0, PT, R10, 0x1, PT ;  /* 0x000000010a00980c */ /* 0x008fe60003f05270 */
[C---:B------:R-:W-:Y:S01]  /*4a30*/  @!P1 IMAD.HI.U32 R11, R8.reuse, R11, RZ ;  /* 0x0000000b080b9227 */ /* 0x040fe200078e00ff */
[----:B------:R-:W-:Y:S04]  /*4a40*/  @!P1 SHF.R.U32.HI R14, RZ, R15, R14 ;  /* 0x0000000fff0e9219 */ /* 0x000fe8000001160e */
[----:B-1----:R-:W-:Y:S01]  /*4a50*/  @!P1 SHF.R.U32.HI R9, RZ, R0, R11 ;  /* 0x00000000ff099219 */ /* 0x002fe2000001160b */
[----:B------:R-:W-:Y:S01]  /*4a60*/  SYNCS.ARRIVE.TRANS64.RED.A1T0 RZ, [UR16], RZ ;  /* 0x000000ffffff79a7 */ /* 0x000fe20008100410 */
[----:B------:R-:W-:Y:S02]  /*4a70*/  @!P1 SEL R14, R13, R14, !P2 ;  /* 0x0000000e0d0e9207 */ /* 0x000fe40005000000 */
[----:B------:R-:W-:Y:S01]  /*4a80*/  @!P1 SEL R9, R8, R9, !P0 ;  /* 0x0000000908099207 */ /* 0x000fe20004000000 */
[----:B------:R-:W1:Y:S04]  /*4a90*/  SYNCS.PHASECHK.TRANS64.TRYWAIT P5, [UR13+0xd8], R12 ;  /* 0x0000d80cff0075a7 */ /* 0x000e6800080a110d */
[----:B------:R-:W-:Y:S02]  /*4aa0*/  @!P1 IMAD.IADD R0, R9, 0x1, -R14 ;  /* 0x0000000109009824 */ /* 0x000fe400078e0a0e */
[----:B------:R-:W-:Y:S02]  /*4ab0*/  @!P1 IMAD.IADD R9, R14, 0x1, -R9 ;  /* 0x000000010e099824 */ /* 0x000fe400078e0a09 */
[----:B------:R-:W-:Y:S02]  /*4ac0*/  @!P1 IMAD R13, R0, R3, R13 ;  /* 0x00000003000d9224 */ /* 0x000fe400078e020d */
[----:B------:R-:W-:Y:S01]  /*4ad0*/  @!P1 IMAD R8, R9, R10, R8 ;  /* 0x0000000a09089224 */ /* 0x000fe200078e0208 */
[----:B-1----:R-:W-:Y:S06]  /*4ae0*/  @!P5 BRA `(.L_x_84) ;  /* 0x000000340090d947 */ /* 0x002fec0003800000 */
.L_x_172:
[----:B-1----:R-:W-:Y:S01]  /*4af0*/  @!P4 IADD3 R3, P0, PT, R32, 0x580, RZ ;  /* 0x000005802003c810 */ /* 0x002fe20007f1e0ff */
[----:B------:R-:W-:Y:S01]  /*4b00*/  UMOV UR18, 0x0 ;  /* 0x0000000000127882 */ /* 0x000fe20000000000 */
[----:B------:R-:W-:Y:S01]  /*4b10*/  UMOV UR19, 0x10000000 ;  /* 0x1000000000137882 */ /* 0x000fe20000000000 */
[----:B------:R-:W-:Y:S01]  /*4b20*/  VOTEU.ALL UP1, P4 ;  /* 0x0000000000ff7886 */ /* 0x000fe20002020000 */
[----:B------:R-:W-:Y:S01]  /*4b30*/  @!P4 R2UR UR9, R3 ;  /* 0x000000000309c2ca */ /* 0x000fe200000e0000 */
[----:B------:R-:W-:Y:S01]  /*4b40*/  @!P4 IMAD.X R0, RZ, RZ, R33, P0 ;  /* 0x000000ffff00c224 */ /* 0x000fe200000e0621 */
[----:B------:R-:W-:Y:S01]  /*4b50*/  UMOV UR12, UR36 ;  /* 0x00000024000c7c82 */ /* 0x000fe20008000000 */
[----:B------:R-:W-:Y:S01]  /*4b60*/  @P3 R2UR UR36, R24 ;  /* 0x00000000182432ca */ /* 0x000fe200000e0000 */
[----:B------:R-:W-:Y:S01]  /*4b70*/  @!UP1 ULEA UR15, UR14, UR7, 0xd ;  /* 0x000000070e0f9291 */ /* 0x000fe2000f8e68ff */
[----:B------:R-:W-:Y:S01]  /*4b80*/  ISETP.NE.AND P0, PT, R27, 0x2, PT ;  /* 0x000000021b00780c */ /* 0x000fe20003f05270 */
[----:B------:R-:W-:Y:S01]  /*4b90*/  @!UP1 UIADD3 UR10, UPT, UPT, UR10, 0x20, URZ ;  /* 0x000000200a0a9890 */ /* 0x000fe2000fffe0ff */
[----:B------:R-:W-:Y:S01]  /*4ba0*/  @!P4 R2UR UR8, R0 ;  /* 0x000000000008c2ca */ /* 0x000fe200000e0000 */
[----:B------:R-:W-:Y:S01]  /*4bb0*/  IMAD.IADD R20, R8, 0x1, R66 ;  /* 0x0000000108147824 */ /* 0x000fe200078e0242 */
[----:B------:R-:W-:Y:S01]  /*4bc0*/  SEL R0, RZ, 0x1, P0 ;  /* 0x00000001ff007807 */ /* 0x000fe20000000000 */
[----:B------:R-:W-:Y:S01]  /*4bd0*/  IMAD.IADD R21, R13, 0x1, R68 ;  /* 0x000000010d157824 */ /* 0x000fe200078e0244 */
[----:B------:R-:W-:Y:S02]  /*4be0*/  SEL R27, R27, RZ, P0 ;  /* 0x000000ff1b1b7207 */ /* 0x000fe40000000000 */
[----:B------:R-:W-:Y:S01]  /*4bf0*/  IMAD.U32 R10, RZ, RZ, UR9 ;  /* 0x00000009ff0a7e24 */ /* 0x000fe2000f8e00ff */
[----:B------:R-:W-:Y:S01]  /*4c00*/  UIADD3 UR9, UPT, UPT, UR13, 0xc0, URZ ;  /* 0x000000c00d097890 */ /* 0x000fe2000fffe0ff */
[----:B------:R-:W-:Y:S03]  /*4c10*/  LOP3.LUT R25, R25, R0, RZ, 0x3c, !PT ;  /* 0x0000000019197212 */ /* 0x000fe600078e3cff */
[----:B------:R-:W-:Y:S02]  /*4c20*/  @!P4 R2UR UR16, R10 ;  /* 0x000000000a10c2ca */ /* 0x000fe400000e0000 */
[----:B------:R-:W-:Y:S01]  /*4c30*/  IMAD.U32 R11, RZ, RZ, UR8 ;  /* 0x00000008ff0b7e24 */ /* 0x000fe2000f8e00ff */
[----:B------:R-:W-:Y:S01]  /*4c40*/  @!UP1 UIADD3 UR8, UPT, UPT, UR15, 0x400, URZ ;  /* 0x000004000f089890 */ /* 0x000fe2000fffe0ff */
[----:B------:R-:W-:Y:S01]  /*4c50*/  VOTEU.ALL UP1, P4 ;  /* 0x0000000000ff7886 */ /* 0x000fe20002020000 */
[----:B------:R-:W-:Y:S02]  /*4c60*/  UPRMT UR15, UR37, 0x654, UR9 ;  /* 0x00000654250f7896 */ /* 0x000fe40008000009 */
[----:B------:R-:W-:Y:S11]  /*4c70*/  @!P4 R2UR UR17, R11 ;  /* 0x000000000b11c2ca */ /* 0x000ff600000e0000 */
[----:B------:R-:W-:Y:S02]  /*4c80*/  @!UPT UIADD3 URZ, UPT, UPT, URZ, URZ, URZ ;  /* 0x000000fffffff290 */ /* 0x000fe4000fffe0ff */
[----:B------:R2:W-:Y:S01]  /*4c90*/  @!UP1 UTMALDG.3D [UR8], [UR16], desc[UR18] ;  /* 0x00001208100095b4 */ /* 0x0005e20008011000 */
[----:B------:R2:W-:Y:S01]  /*4ca0*/  @!P4 SYNCS.ARRIVE.TRANS64.RED.A0TR RZ, [UR13+0xc0], R23 ;  /* 0x0000c017ffffc9a7 */ /* 0x0005e2000830040d */
[----:B------:R-:W-:Y:S04]  /*4cb0*/  UIADD3 UR13, UPT, UPT, UR14, 0x1, URZ ;  /* 0x000000010e0d7890 */ /* 0x000fe8000fffe0ff */
[----:B------:R-:W-:Y:S04]  /*4cc0*/  UISETP.NE.AND UP1, UPT, UR13, 0x3, UPT ;  /* 0x000000030d00788c */ /* 0x000fe8000bf25270 */
[----:B------:R-:W-:Y:S02]  /*4cd0*/  USEL UR14, URZ, 0x1, UP1 ;  /* 0x00000001ff0e7887 */ /* 0x000fe40008800000 */
[----:B------:R-:W-:Y:S02]  /*4ce0*/  USEL UR13, UR13, URZ, UP1 ;  /* 0x000000ff0d0d7287 */ /* 0x000fe40008800000 */
[----:B------:R-:W-:Y:S02]  /*4cf0*/  UPLOP3.LUT UP1, UPT, UPT, UPT, UPT, 0x80, 0x8 ;  /* 0x000000000008789c */ /* 0x000fe40003f2f070 */
[----:B------:R-:W-:Y:S01]  /*4d00*/  LOP3.LUT R34, R34, UR14, RZ, 0x3c, !PT ;  /* 0x0000000e22227c12 */ /* 0x000fe2000f8e3cff */
[----:B------:R-:W-:Y:S01]  /*4d10*/  SYNCS.ARRIVE.TRANS64.RED.A1T0 RZ, [UR15], RZ ;  /* 0x000000ffffff79a7 */ /* 0x000fe2000810040f */
[----:B------:R-:W-:Y:S07]  /*4d20*/  @P3 BRA `(.L_x_85) ;  /* 0xfffffff4001c3947 */ /* 0x000fee000383ffff */
[----:B------:R-:W-:Y:S01]  /*4d30*/  UIADD3 UR7, UPT, UPT, UR7, 0xd8, URZ ;  /* 0x000000d807077890 */ /* 0x000fe2000fffe0ff */
[----:B------:R-:W-:-:S03]  /*4d40*/  SHF.L.U32 R3, R34, 0x1f, RZ ;  /* 0x0000001f22037819 */ /* 0x000fc600000006ff */
[----:B------:R-:W-:-:S09]  /*4d50*/  ULEA UR4, UR13, UR7, 0x3 ;  /* 0x000000070d047291 */ /* 0x000fd2000f8e18ff */
[----:B------:R-:W1:Y:S02]  /*4d60*/  SYNCS.PHASECHK.TRANS64.TRYWAIT P0, [UR4], R3 ;  /* 0x00000003ff0075a7 */ /* 0x000e640008001104 */
[----:B-1----:R-:W-:Y:S05]  /*4d70*/  @!P0 BRA `(.L_x_86) ;  /* 0x0000003400048947 */ /* 0x002fea0003800000 */
.L_x_174:
        /* <DEDUP_REMOVED lines=9> */
.L_x_176:
[----:B------:R-:W-:-:S04]  /*4e10*/  UIADD3 UR5, UPT, UPT, UR5, 0x1, URZ ;  /* 0x0000000105057890 */ /* 0x000fc8000fffe0ff */
[----:B------:R-:W-:-:S04]  /*4e20*/  UISETP.NE.AND UP0, UPT, UR5, 0x3, UPT ;  /* 0x000000030500788c */ /* 0x000fc8000bf05270 */
[----:B------:R-:W-:Y:S02]  /*4e30*/  USEL UR4, URZ, 0x1, UP0 ;  /* 0x00000001ff047887 */ /* 0x000fe40008000000 */
[----:B------:R-:W-:-:S04]  /*4e40*/  USEL UR5, UR5, URZ, UP0 ;  /* 0x000000ff05057287 */ /* 0x000fc80008000000 */
[----:B------:R-:W-:Y:S01]  /*4e50*/  ULEA UR5, UR5, UR7, 0x3 ;  /* 0x0000000705057291 */ /* 0x000fe2000f8e18ff */
[----:B-1----:R-:W-:-:S04]  /*4e60*/  LOP3.LUT R3, R34, UR4, RZ, 0x3c, !PT ;  /* 0x0000000422037c12 */ /* 0x002fc8000f8e3cff */
[----:B------:R-:W-:Y:S01]  /*4e70*/  SHF.L.U32 R3, R3, 0x1f, RZ ;  /* 0x0000001f03037819 */ /* 0x000fe200000006ff */
[----:B------:R-:W-:-:S07]  /*4e80*/  IMAD.U32 R0, RZ, RZ, UR5 ;  /* 0x00000005ff007e24 */ /* 0x000fce000f8e00ff */
.L_x_88:
[----:B-1----:R1:W3:Y:S02]  /*4e90*/  SYNCS.PHASECHK.TRANS64.TRYWAIT P0, [R0+URZ], R3 ;  /* 0x00000003000075a7 */ /* 0x0022e400080011ff */
[----:B---3--:R-:W-:Y:S05]  /*4ea0*/  @!P0 NANOSLEEP.SYNCS 0x989680 ;  /* 0x009896800000895d */ /* 0x008fea0003900000 */
[----:B------:R-:W3:Y:S02]  /*4eb0*/  @!P0 SYNCS.PHASECHK.TRANS64 P0, [R0+URZ], R3 ;  /* 0x00000003000085a7 */ /* 0x000ee400080010ff */
[----:B--23--:R-:W-:Y:S05]  /*4ec0*/  @P0 EXIT ;  /* 0x000000000000094d */ /* 0x00cfea0003800000 */
[----:B------:R-:W-:Y:S05]  /*4ed0*/  BRA `(.L_x_88) ;  /* 0xfffffffc00ec7947 */ /* 0x000fea000383ffff */
.L_x_76:
[----:B------:R-:W-:-:S06]  /*4ee0*/  UISETP.GE.AND UP1, UPT, UR8, 0x4, UPT ;  /* 0x000000040800788c */ /* 0x000fcc000bf26270 */
[----:B------:R-:W-:-:S13]  /*4ef0*/  PLOP3.LUT P0, PT, PT, PT, UP1, 0x80, 0x8 ;  /* 0x000000000008781c */ /* 0x000fda0003f0f018 */
[----:B------:R-:W-:Y:S05]  /*4f00*/  @!P0 EXIT ;  /* 0x000000000000894d */ /* 0x000fea0003800000 */
[----:B------:R-:W-:Y:S01]  /*4f10*/  BAR.SYNC.DEFER_BLOCKING 0x6, 0xa0 ;  /* 0x0182800000007b1d */ /* 0x000fe20000010000 */
[C---:B------:R-:W-:Y:S01]  /*4f20*/  IMAD.SHL.U32 R0, R79.reuse, 0x20, RZ ;  /* 0x000000204f007824 */ /* 0x040fe200078e00ff */
[C---:B------:R-:W-:Y:S01]  /*4f30*/  R2P PR, R79.reuse, 0x6 ;  /* 0x000000064f007804 */ /* 0x040fe20000000000 */
[C---:B------:R-:W-:Y:S02]  /*4f40*/  IMAD.SHL.U32 R72, R79.reuse, 0x4, RZ ;  /* 0x000000044f487824 */ /* 0x040fe400078e00ff */
[C---:B------:R-:W-:Y:S01]  /*4f50*/  IMAD.U32 R32, R79.reuse, 0x10000, RZ ;  /* 0x000100004f207824 */ /* 0x040fe200078e00ff */
[----:B------:R-:W-:Y:S02]  /*4f60*/  UMOV UR48, 0x400 ;  /* 0x0000040000307882 */ /* 0x000fe40000000000 */
[----:B------:R-:W1:Y:S01]  /*4f70*/  LDC R71, c[0x0][0x370] ;  /* 0x0000dc00ff477b82 */ /* 0x000e620000000800 */
[----:B------:R-:W-:Y:S01]  /*4f80*/  ULEA UR48, UR37, UR48, 0x18 ;  /* 0x0000003025307291 */ /* 0x000fe2000f8ec0ff */
[C---:B------:R-:W-:Y:S01]  /*4f90*/  LOP3.LUT R7, R0.reuse, 0xe0, RZ, 0xc0, !PT ;  /* 0x000000e000077812 */ /* 0x040fe200078ec0ff */
[----:B------:R-:W-:Y:S01]  /*4fa0*/  IMAD.SHL.U32 R5, R79, 0x10, RZ ;  /* 0x000000104f057824 */ /* 0x000fe200078e00ff */
[----:B------:R-:W-:Y:S01]  /*4fb0*/  LOP3.LUT R0, R0, 0x100, RZ, 0xc0, !PT ;  /* 0x0000010000007812 */ /* 0x000fe200078ec0ff */
[----:B------:R-:W-:Y:S01]  /*4fc0*/  IMAD.MOV.U32 R78, RZ, RZ, 0x8 ;  /* 0x00000008ff4e7424 */ /* 0x000fe200078e00ff */
[----:B------:R-:W-:Y:S01]  /*4fd0*/  LOP3.LUT R72, R7, 0x1c, R72, 0xf8, !PT ;  /* 0x0000001c07487812 */ /* 0x000fe200078ef848 */
[----:B------:R-:W-:Y:S01]  /*4fe0*/  IMAD.MOV.U32 R77, RZ, RZ, 0x10 ;  /* 0x00000010ff4d7424 */ /* 0x000fe200078e00ff */
[----:B------:R-:W2:Y:S01]  /*4ff0*/  LDC R28, c[0x0][0xb0c] ;  /* 0x0002c300ff1c7b82 */ /* 0x000ea20000000800 */
[----:B------:R-:W-:Y:S01]  /*5000*/  SHF.R.U32.HI R7, RZ, 0x2, R79 ;  /* 0x00000002ff077819 */ /* 0x000fe2000001164f */
[----:B------:R-:W-:Y:S01]  /*5010*/  IMAD.MOV.U32 R30, RZ, RZ, RZ ;  /* 0x000000ffff1e7224 */ /* 0x000fe200078e00ff */
[----:B------:R-:W-:Y:S01]  /*5020*/  LOP3.LUT R32, R32, 0x600000, RZ, 0xc0, !PT ;  /* 0x0060000020207812 */ /* 0x000fe200078ec0ff */
[----:B------:R-:W-:Y:S01]  /*5030*/  IMAD.MOV.U32 R76, RZ, RZ, RZ ;  /* 0x000000ffff4c7224 */ /* 0x000fe200078e00ff */
[----:B------:R-:W-:Y:S01]  /*5040*/  LOP3.LUT R5, R0, 0x600, R5, 0xf8, !PT ;  /* 0x0000060000057812 */ /* 0x000fe200078ef805 */
[----:B------:R-:W-:Y:S01]  /*5050*/  IMAD.MOV.U32 R82, RZ, RZ, RZ ;  /* 0x000000ffff527224 */ /* 0x000fe200078e00ff */
[----:B------:R-:W-:Y:S01]  /*5060*/  LOP3.LUT R72, R72, 0x4, R7, 0x78, !PT ;  /* 0x0000000448487812 */ /* 0x000fe200078e7807 */
[----:B------:R-:W4:Y:S01]  /*5070*/  LDC R69, c[0x0][0xb20] ;  /* 0x0002c800ff457b82 */ /* 0x000f220000000800 */
[----:B------:R-:W3:Y:S01]  /*5080*/  LDS R3, [UR48+0x1b0] ;  /* 0x0001b030ff037984 */ /* 0x000ee20008000800 */
[----:B------:R-:W-:Y:S01]  /*5090*/  LOP3.LUT R79, R79, 0x60, RZ, 0xc0, !PT ;  /* 0x000000604f4f7812 */ /* 0x000fe200078ec0ff */
[----:B------:R-:W-:Y:S01]  /*50a0*/  IMAD.MOV.U32 R75, RZ, RZ, RZ ;  /* 0x000000ffff4b7224 */ /* 0x000fe200078e00ff */
[----:B------:R-:W-:Y:S01]  /*50b0*/  LOP3.LUT R72, R5, R72, RZ, 0xfc, !PT ;  /* 0x0000004805487212 */ /* 0x000fe200078efcff */
[----:B------:R-:W1:Y:S01]  /*50c0*/  LDCU.64 UR54, c[0x0][0x348] ;  /* 0x00006900ff3677ac */ /* 0x000e620008000a00 */
[----:B------:R-:W-:-:S02]  /*50d0*/  SEL R78, R78, 0xfffffff8, !P1 ;  /* 0xfffffff84e4e7807 */ /* 0x000fc40004800000 */
[----:B------:R-:W1:Y:S01]  /*50e0*/  LDC R27, c[0x0][0xb30] ;  /* 0x0002cc00ff1b7b82 */ /* 0x000e620000000800 */
[----:B------:R-:W-:Y:S01]  /*50f0*/  SEL R77, R77, 0xfffffff0, !P2 ;  /* 0xfffffff04d4d7807 */ /* 0x000fe20005000000 */
[----:B------:R-:W1:Y:S01]  /*5100*/  LDCU.64 UR38, c[0x0][0x888] ;  /* 0x00011100ff2677ac */ /* 0x000e620008000a00 */
[----:B------:R-:W1:Y:S05]  /*5110*/  LDCU.64 UR44, c[0x0][0x890] ;  /* 0x00011200ff2c77ac */ /* 0x000e6a0008000a00 */
[----:B------:R-:W1:Y:S01]  /*5120*/  LDC.64 R64, c[0x0][0xb10] ;  /* 0x0002c400ff407b82 */ /* 0x000e620000000a00 */
[----:B------:R-:W-:Y:S01]  /*5130*/  UMOV UR51, 0x1 ;  /* 0x0000000100337882 */ /* 0x000fe20000000000 */
[----:B------:R-:W-:Y:S01]  /*5140*/  UMOV UR56, URZ ;  /* 0x000000ff00387c82 */ /* 0x000fe20008000000 */
[----:B------:R-:W-:Y:S01]  /*5150*/  UIADD3 UR52, UPT, UPT, UR48, 0x400, URZ ;  /* 0x0000040030347890 */ /* 0x000fe2000fffe0ff */
[----:B------:R-:W-:Y:S01]  /*5160*/  UMOV UR50, URZ ;  /* 0x000000ff00327c82 */ /* 0x000fe20008000000 */
[----:B------:R-:W-:-:S03]  /*5170*/  UMOV UR49, URZ ;  /* 0x000000ff00317c82 */ /* 0x000fc60008000000 */
[----:B------:R-:W1:Y:S08]  /*5180*/  LDC.64 R24, c[0x0][0xb18] ;  /* 0x0002c600ff187b82 */ /* 0x000e700000000a00 */
[----:B------:R-:W1:Y:S08]  /*5190*/  LDC.64 R22, c[0x0][0xb28] ;  /* 0x0002ca00ff167b82 */ /* 0x000e700000000a00 */
[----:B------:R-:W1:Y:S01]  /*51a0*/  LDC.64 R62, c[0x0][0x8b0] ;  /* 0x00022c00ff3e7b82 */ /* 0x000e620000000a00 */
[----:B---3--:R-:W-:-:S07]  /*51b0*/  IMAD.IADD R32, R3, 0x1, R32 ;  /* 0x0000000103207824 */ /* 0x008fce00078e0220 */
[----:B------:R-:W3:Y:S08]  /*51c0*/  LDC.64 R60, c[0x0][0x8a8] ;  /* 0x00022a00ff3c7b82 */ /* 0x000ef00000000a00 */
[----:B--2-4-:R-:W1:Y:S02]  /*51d0*/  LDC R70, c[0x0][0x374] ;  /* 0x0000dd00ff467b82 */ /* 0x014e640000000800 */
.L_x_119:
[C---:B------:R-:W-:Y:S02]  /*51e0*/  LEA R0, R82.reuse, UR48, 0x3 ;  /* 0x0000003052007c11 */ /* 0x040fe4000f8e18ff */
[----:B------:R-:W-:Y:S02]  /*51f0*/  SHF.L.U32 R3, R75, 0x1f, RZ ;  /* 0x0000001f4b037819 */ /* 0x000fe400000006ff */
[----:B-1----:R-:W-:Y:S02]  /*5200*/  LEA R16, R82, UR48, 0x4 ;  /* 0x0000003052107c11 */ /* 0x002fe4000f8e20ff */
[----:B------:R-:W2:Y:S02]  /*5210*/  SYNCS.PHASECHK.TRANS64.TRYWAIT P0, [R0+URZ+0x100], R3 ;  /* 0x00010003000075a7 */ /* 0x000ea400080011ff */
[----:B--2---:R-:W-:Y:S05]  /*5220*/  @!P0 BRA `(.L_x_89) ;  /* 0x0000003000088947 */ /* 0x004fea0003800000 */
.L_x_177:
[----:B------:R-:W4:Y:S01]  /*5230*/  LDC.64 R12, c[0x0][0xb10] ;  /* 0x0002c400ff0c7b82 */ /* 0x000f220000000a00 */
[----:B------:R-:W3:Y:S01]  /*5240*/  LDS.128 R16, [R16+0x190] ;  /* 0x0001900010107984 */ /* 0x000ee20000000c00 */
[----:B-1----:R-:W-:Y:S01]  /*5250*/  ISETP.NE.AND P1, PT, R27, 0x1, PT ;  /* 0x000000011b00780c */ /* 0x002fe20003f25270 */
[----:B--2---:R-:W-:Y:S01]  /*5260*/  VIADD R0, R0, 0x110 ;  /* 0x0000011000007836 */ /* 0x004fe20000000000 */
[----:B------:R-:W-:Y:S04]  /*5270*/  ISETP.GE.AND P0, PT, R26, 0x1, PT ;  /* 0x000000011a00780c */ /* 0x000fe80003f06270 */
[----:B------:R-:W1:Y:S01]  /*5280*/  LDC.64 R10, c[0x0][0xb18] ;  /* 0x0002c600ff0a7b82 */ /* 0x000e620000000a00 */
[----:B------:R-:W-:Y:S01]  /*5290*/  PRMT R0, RZ, 0x654, R0 ;  /* 0x00000654ff007816 */ /* 0x000fe20000000000 */
[----:B------:R-:W-:Y:S01]  /*52a0*/  @!PT LDS RZ, [RZ] ;  /* 0x00000000fffff984 */ /* 0x000fe20000000800 */
[----:B------:R-:W-:Y:S01]  /*52b0*/  @!PT LDS RZ, [RZ] ;  /* 0x00000000fffff984 */ /* 0x000fe20000000800 */
[----:B------:R-:W-:Y:S01]  /*52c0*/  @!PT LDS RZ, [RZ] ;  /* 0x00000000fffff984 */ /* 0x000fe20000000800 */
[----:B------:R-:W-:Y:S01]  /*52d0*/  @!PT LDS RZ, [RZ] ;  /* 0x00000000fffff984 */ /* 0x000fe20000000800 */
[----:B------:R2:W-:Y:S06]  /*52e0*/  MEMBAR.ALL.CTA ;  /* 0x0000000000007992 */ /* 0x0005ec0000008000 */
[----:B--2---:R-:W2:Y:S01]  /*52f0*/  FENCE.VIEW.ASYNC.S ;  /* 0x00000000000073c6 */ /* 0x004ea20000000000 */
[----:B------:R-:W1:Y:S08]  /*5300*/  @!P1 LDC R14, c[0x0][0xb20] ;  /* 0x0002c800ff0e9b82 */ /* 0x000e700000000800 */
[----:B------:R-:W1:Y:S01]  /*5310*/  @!P1 LDC R9, c[0x0][0xb0c] ;  /* 0x0002c300ff099b82 */ /* 0x000e620000000800 */
[----:B--2---:R2:W-:Y:S01]  /*5320*/  SYNCS.ARRIVE.TRANS64.RED.A1T0 RZ, [R0+URZ], RZ ;  /* 0x000000ff00ff79a7 */ /* 0x0045e200081004ff */
[----:B---3--:R-:W-:Y:S04]  /*5330*/  LOP3.LUT P4, RZ, R18, 0x1, RZ, 0xc0, !PT ;  /* 0x0000000112ff7812 */ /* 0x008fe8000788c0ff */
[----:B------:R-:W-:Y:S09]  /*5340*/  P2R R80, PR, RZ, 0x10 ;  /* 0x00000010ff507803 */ /* 0x000ff20000000000 */
[----:B------:R-:W-:Y:S02]  /*5350*/  @P4 MOV R31, R16 ;  /* 0x00000010001f4202 */ /* 0x000fe40000000f00 */
[----:B------:R-:W-:Y:S01]  /*5360*/  @P4 LOP3.LUT R29, R17, 0xffff, RZ, 0xc0, !PT ;  /* 0x0000ffff111d4812 */ /* 0x000fe200078ec0ff */
[----:B--2-4-:R-:W-:Y:S06]  /*5370*/  @!P0 BRA `(.L_x_90) ;  /* 0x0000000000a48947 */ /* 0x014fec0003800000 */
[----:B------:R-:W-:Y:S01]  /*5380*/  IMAD.HI.U32 R36, R70, R25, RZ ;  /* 0x0000001946247227 */ /* 0x000fe200078e00ff */
[----:B------:R-:W-:Y:S02]  /*5390*/  ISETP.NE.AND P0, PT, R24, 0x1, PT ;  /* 0x000000011800780c */ /* 0x000fe40003f05270 */
[----:B------:R-:W-:Y:S01]  /*53a0*/  ISETP.NE.AND P2, PT, R26, 0x1, PT ;  /* 0x000000011a00780c */ /* 0x000fe20003f45270 */
[-C--:B------:R-:W-:Y:S01]  /*53b0*/  IMAD.HI.U32 R34, R71, R64.reuse, RZ ;  /* 0x0000004047227227 */ /* 0x080fe200078e00ff */
[----:B------:R-:W-:Y:S02]  /*53c0*/  SHF.R.U32.HI R37, RZ, R69, R36 ;  /* 0x00000045ff257219 */ /* 0x000fe40000011624 */
[----:B------:R-:W-:Y:S01]  /*53d0*/  ISETP.NE.AND P3, PT, R28, 0x1, PT ;  /* 0x000000011c00780c */ /* 0x000fe20003f65270 */
[----:B------:R-:W-:Y:S01]  /*53e0*/  IMAD.HI.U32 R40, R29, R25, RZ ;  /* 0x000000191d287227 */ /* 0x000fe200078e00ff */
[----:B------:R-:W-:Y:S02]  /*53f0*/  SHF.R.U32.HI R34, RZ, R65, R34 ;  /* 0x00000041ff227219 */ /* 0x000fe40000011622 */
[----:B------:R-:W-:Y:S01]  /*5400*/  SEL R3, R70, R37, !P0 ;  /* 0x0000002546037207 */ /* 0x000fe20004000000 */
[----:B------:R-:W-:Y:S01]  /*5410*/  IMAD.HI.U32 R38, R31, R64, RZ ;  /* 0x000000401f267227 */ /* 0x000fe200078e00ff */
[----:B------:R-:W-:Y:S03]  /*5420*/  SEL R7, R71, R34, !P3 ;  /* 0x0000002247077207 */ /* 0x000fe60005800000 */
[-C--:B------:R-:W-:Y:S01]  /*5430*/  IMAD.HI.U32 R34, R3, R22.reuse, RZ ;  /* 0x0000001603227227 */ /* 0x080fe200078e00ff */
[----:B------:R-:W-:Y:S03]  /*5440*/  SHF.R.U32.HI R38, RZ, R65, R38 ;  /* 0x00000041ff267219 */ /* 0x000fe60000011626 */
[----:B------:R-:W-:Y:S01]  /*5450*/  IMAD.HI.U32 R36, R7, R22, RZ ;  /* 0x0000001607247227 */ /* 0x000fe200078e00ff */
[----:B------:R-:W-:Y:S02]  /*5460*/  @P2 SHF.R.U32.HI R3, RZ, R23, R34 ;  /* 0x00000017ff032219 */ /* 0x000fe40000011622 */
[----:B------:R-:W-:Y:S02]  /*5470*/  SHF.R.U32.HI R34, RZ, R69, R40 ;  /* 0x00000045ff227219 */ /* 0x000fe40000011628 */
[----:B------:R-:W-:Y:S01]  /*5480*/  @P2 SHF.R.U32.HI R7, RZ, R23, R36 ;  /* 0x00000017ff072219 */ /* 0x000fe20000011624 */
[C---:B------:R-:W-:Y:S01]  /*5490*/  IMAD R2, R26.reuse, R3, RZ ;  /* 0x000000031a027224 */ /* 0x040fe200078e02ff */
[----:B------:R-:W-:Y:S02]  /*54a0*/  SEL R5, R29, R34, !P0 ;  /* 0x000000221d057207 */ /* 0x000fe40004000000 */
[----:B------:R-:W-:Y:S01]  /*54b0*/  SEL R3, R31, R38, !P3 ;  /* 0x000000261f037207 */ /* 0x000fe20005800000 */
[----:B------:R-:W-:Y:S01]  /*54c0*/  IMAD R4, R26, R7, RZ ;  /* 0x000000071a047224 */ /* 0x000fe200078e02ff */
[C---:B------:R-:W-:Y:S01]  /*54d0*/  ISETP.GE.AND P0, PT, R5.reuse, R2, PT ;  /* 0x000000020500720c */ /* 0x040fe20003f06270 */
[----:B------:R-:W-:Y:S03]  /*54e0*/  IMAD.HI.U32 R6, R5, R22, RZ ;  /* 0x0000001605067227 */ /* 0x000fe600078e00ff */
[----:B------:R-:W-:Y:S01]  /*54f0*/  ISETP.GE.OR P0, PT, R3, R4, P0 ;  /* 0x000000040300720c */ /* 0x000fe20000706670 */
[----:B------:R-:W-:Y:S01]  /*5500*/  IMAD.MOV R4, RZ, RZ, -R3 ;  /* 0x000000ffff047224 */ /* 0x000fe200078e0a03 */
[-C--:B------:R-:W-:Y:S03]  /*5510*/  SHF.R.U32.HI R6, RZ, R23.reuse, R6 ;  /* 0x00000017ff067219 */ /* 0x080fe60000011606 */
[----:B------:R-:W-:Y:S01]  /*5520*/  IMAD R31, R28, R4, R31 ;  /* 0x000000041c1f7224 */ /* 0x000fe200078e021f */
[----:B------:R-:W-:Y:S05]  /*5530*/  SEL R15, R5, R6, !P2 ;  /* 0x00000006050f7207 */ /* 0x000fea0005000000 */
[----:B------:R-:W-:Y:S02]  /*5540*/  IMAD.MOV R6, RZ, RZ, -R15 ;  /* 0x000000ffff067224 */ /* 0x000fe400078e0a0f */
[C---:B------:R-:W-:Y:S04]  /*5550*/  @!P0 IMAD.HI.U32 R2, R3.reuse, R22, RZ ;  /* 0x0000001603028227 */ /* 0x040fe800078e00ff */
[----:B------:R-:W-:Y:S01]  /*5560*/  IMAD R6, R26, R6, R5 ;  /* 0x000000061a067224 */ /* 0x000fe200078e0205 */
[----:B------:R-:W-:Y:S04]  /*5570*/  @!P0 SHF.R.U32.HI R2, RZ, R23, R2 ;  /* 0x00000017ff028219 */ /* 0x000fe80000011602 */
[----:B------:R-:W-:Y:S02]  /*5580*/  @!P0 SEL R0, R3, R2, !P2 ;  /* 0x0000000203008207 */ /* 0x000fe40005000000 */
[----:B------:R-:W-:Y:S02]  /*5590*/  IADD3 R2, PT, PT, -R5, RZ, RZ ;  /* 0x000000ff05027210 */ /* 0x000fe40007ffe1ff */
[----:B------:R-:W-:Y:S01]  /*55a0*/  @!P0 IADD3 R8, PT, PT, R15, -R0, RZ ;  /* 0x800000000f088210 */ /* 0x000fe20007ffe0ff */
[----:B------:R-:W-:Y:S02]  /*55b0*/  @!P0 IMAD R0, R7, R6, R0 ;  /* 0x0000000607008224 */ /* 0x000fe400078e0200 */
[----:B------:R-:W-:Y:S02]  /*55c0*/  IMAD R29, R24, R2, R29 ;  /* 0x00000002181d7224 */ /* 0x000fe400078e021d */
[----:B------:R-:W-:Y:S02]  /*55d0*/  @!P0 IMAD R5, R8, R26, R3 ;  /* 0x0000001a08058224 */ /* 0x000fe400078e0203 */
[----:B------:R-:W-:Y:S04]  /*55e0*/  @!P0 IMAD.MOV.U32 R3, RZ, RZ, R0 ;  /* 0x000000ffff038224 */ /* 0x000fe800078e0000 */
[----:B------:R-:W-:Y:S02]  /*55f0*/  IMAD R31, R3, R28, R31 ;  /* 0x0000001c031f7224 */ /* 0x000fe400078e021f */
[----:B------:R-:W-:Y:S07]  /*5600*/  IMAD R29, R5, R24, R29 ;  /* 0x00000018051d7224 */ /* 0x000fee00078e021d */
.L_x_90:
[----:B-1----:R-:W-:Y:S01]  /*5610*/  @!P1 ISETP.NE.AND P0, PT, R10, 0x1, PT ;  /* 0x000000010a00980c */ /* 0x002fe20003f05270 */
[----:B------:R-:W-:Y:S01]  /*5620*/  @!P1 IMAD.HI.U32 R0, R31, R12, RZ ;  /* 0x0000000c1f009227 */ /* 0x000fe200078e00ff */
[----:B------:R-:W-:Y:S01]  /*5630*/  @!P1 ISETP.NE.AND P2, PT, R9, 0x1, PT ;  /* 0x000000010900980c */ /* 0x000fe20003f45270 */
[----:B------:R-:W-:Y:S01]  /*5640*/  ULOP3.LUT UP0, URZ, UR52, 0x3f0, URZ, 0xc0, !UPT ;  /* 0x000003f034ff7892 */ /* 0x000fe2000f80c0ff */
[----:B------:R-:W-:Y:S01]  /*5650*/  R2UR UR42, R21 ;  /* 0x00000000152a72ca */ /* 0x000fe200000e0000 */
[----:B------:R-:W-:Y:S01]  /*5660*/  @!P1 IMAD.HI.U32 R3, R29, R11, RZ ;  /* 0x0000000b1d039227 */ /* 0x000fe200078e00ff */
[----:B------:R-:W-:Y:S02]  /*5670*/  @!P1 SHF.R.U32.HI R0, RZ, R13, R0 ;  /* 0x0000000dff009219 */ /* 0x000fe40000011600 */
[----:B------:R-:W-:Y:S01]  /*5680*/  R2UR UR41, R20 ;  /* 0x00000000142972ca */ /* 0x000fe200000e0000 */
[----:B------:R-:W-:Y:S01]  /*5690*/  VIADD R82, R82, 0x1 ;  /* 0x0000000152527836 */ /* 0x000fe20000000000 */
[----:B------:R-:W-:Y:S02]  /*56a0*/  @!P1 SHF.R.U32.HI R2, RZ, R14, R3 ;  /* 0x0000000eff029219 */ /* 0x000fe40000011603 */
[----:B------:R-:W-:Y:S02]  /*56b0*/  @!P1 SEL R3, R31, R0, !P2 ;  /* 0x000000001f039207 */ /* 0x000fe40005000000 */
[----:B------:R-:W-:Y:S02]  /*56c0*/  @!P1 SEL R2, R29, R2, !P0 ;  /* 0x000000021d029207 */ /* 0x000fe40004000000 */
[----:B------:R-:W-:Y:S01]  /*56d0*/  @P4 SHF.R.U32.HI R74, RZ, 0x10, R17 ;  /* 0x00000010ff4a4819 */ /* 0x000fe20000011611 */
[----:B------:R-:W-:Y:S02]  /*56e0*/  USHF.L.U32 UR42, UR42, 0x6, URZ ;  /* 0x000000062a2a7899 */ /* 0x000fe400080006ff */
[----:B------:R-:W-:Y:S02]  /*56f0*/  @!P1 IMAD.IADD R0, R2, 0x1, -R3 ;  /* 0x0000000102009824 */ /* 0x000fe400078e0a03 */
[----:B------:R-:W-:Y:S01]  /*5700*/  @!P1 IMAD.IADD R2, R3, 0x1, -R2 ;  /* 0x0000000103029824 */ /* 0x000fe200078e0a02 */
[----:B------:R-:W-:Y:S01]  /*5710*/  USHF.L.U32 UR41, UR41, 0x6, URZ ;  /* 0x0000000629297899 */ /* 0x000fe200080006ff */
[----:B------:R-:W-:Y:S02]  /*5720*/  @!P1 IMAD R31, R0, R9, R31 ;  /* 0x00000009001f9224 */ /* 0x000fe400078e021f */
[----:B------:R-:W-:Y:S01]  /*5730*/  @!P1 IMAD R29, R2, R10, R29 ;  /* 0x0000000a021d9224 */ /* 0x000fe200078e021d */
[----:B------:R-:W-:Y:S08]  /*5740*/  BRA.U !UP0, `(.L_x_91) ;  /* 0x00000001087c7547 */ /* 0x000ff0000b800000 */
[----:B------:R-:W1:Y:S01]  /*5750*/  LDCU.64 UR8, c[0x4][0x80] ;  /* 0x01001000ff0877ac */ /* 0x000e620008000a00 */
[----:B------:R-:W-:Y:S01]  /*5760*/  MOV R2, 0x0 ;  /* 0x0000000000027802 */ /* 0x000fe20000000f00 */
[----:B------:R-:W-:Y:S02]  /*5770*/  HFMA2 R12, -RZ, RZ, 0, 5.9604644775390625e-08 ;  /* 0x00000001ff0c7431 */ /* 0x000fe400000001ff */
[----:B------:R-:W-:Y:S01]  /*5780*/  IMAD.MOV.U32 R8, RZ, RZ, 0x70 ;  /* 0x00000070ff087424 */ /* 0x000fe200078e00ff */
[----:B------:R2:W3:Y:S01]  /*5790*/  LDC.64 R14, c[0x4][R2] ;  /* 0x01000000020e7b82 */ /* 0x0004e20000000a00 */
[----:B------:R-:W4:Y:S01]  /*57a0*/  LDCU.64 UR6, c[0x4][0x88] ;  /* 0x01001100ff0677ac */ /* 0x000f220008000a00 */
[----:B------:R-:W-:Y:S01]  /*57b0*/  IMAD.MOV.U32 R13, RZ, RZ, RZ ;  /* 0x000000ffff0d7224 */ /* 0x000fe200078e00ff */
[----:B------:R-:W2:Y:S01]  /*57c0*/  LDCU.64 UR4, c[0x4][0x8] ;  /* 0x01000100ff0477ac */ /* 0x000ea20008000a00 */
[----:B-1----:R-:W-:Y:S01]  /*57d0*/  MOV R5, UR9 ;  /* 0x0000000900057c02 */ /* 0x002fe20008000f00 */
[----:B------:R-:W-:Y:S01]  /*57e0*/  IMAD.U32 R4, RZ, RZ, UR8 ;  /* 0x00000008ff047e24 */ /* 0x000fe2000f8e00ff */
[----:B----4-:R-:W-:Y:S01]  /*57f0*/  MOV R7, UR7 ;  /* 0x0000000700077c02 */ /* 0x010fe20008000f00 */
[----:B------:R-:W-:Y:S01]  /*5800*/  IMAD.U32 R6, RZ, RZ, UR6 ;  /* 0x00000006ff067e24 */ /* 0x000fe2000f8e00ff */
[----:B--2---:R-:W-:Y:S01]  /*5810*/  MOV R11, UR5 ;  /* 0x00000005000b7c02 */ /* 0x004fe20008000f00 */
[----:B------:R-:W-:Y:S02]  /*5820*/  IMAD.U32 R10, RZ, RZ, UR4 ;  /* 0x00000004ff0a7e24 */ /* 0x000fe4000f8e00ff */
[----:B------:R-:W-:Y:S07]  /*5830*/  LEPC R20, `(.L_x_92) ;  /* 0x000000001014794e */ /* 0x000fee0000000000 */
[----:B---3-5:R-:W-:Y:S05]  /*5840*/  CALL.ABS.NOINC R14 ;  /* 0x000000000e007343 */ /* 0x028fea0003c00000 */
.L_x_92:
[----:B------:R-:W1:Y:S01]  /*5850*/  LDCU.64 UR8, c[0x4][0x80] ;  /* 0x01001000ff0877ac */ /* 0x000e620008000a00 */
[----:B------:R-:W2:Y:S01]  /*5860*/  LDC.64 R2, c[0x4][R2] ;  /* 0x0100000002027b82 */ /* 0x000ea20000000a00 */
[----:B------:R-:W-:Y:S02]  /*5870*/  HFMA2 R12, -RZ, RZ, 0, 5.9604644775390625e-08 ;  /* 0x00000001ff0c7431 */ /* 0x000fe400000001ff */
[----:B------:R-:W-:Y:S02]  /*5880*/  IMAD.MOV.U32 R8, RZ, RZ, 0x70 ;  /* 0x00000070ff087424 */ /* 0x000fe400078e00ff */
[----:B------:R-:W-:Y:S01]  /*5890*/  IMAD.MOV.U32 R13, RZ, RZ, RZ ;  /* 0x000000ffff0d7224 */ /* 0x000fe200078e00ff */
[----:B------:R-:W3:Y:S01]  /*58a0*/  LDCU.64 UR6, c[0x4][0x88] ;  /* 0x01001100ff0677ac */ /* 0x000ee20008000a00 */
[----:B------:R-:W4:Y:S01]  /*58b0*/  LDCU.64 UR4, c[0x4][0x8] ;  /* 0x01000100ff0477ac */ /* 0x000f220008000a00 */
[----:B-1----:R-:W-:Y:S02]  /*58c0*/  MOV R4, UR8 ;  /* 0x0000000800047c02 */ /* 0x002fe40008000f00 */
[----:B------:R-:W-:Y:S02]  /*58d0*/  MOV R5, UR9 ;  /* 0x0000000900057c02 */ /* 0x000fe40008000f00 */
[----:B---3--:R-:W-:Y:S01]  /*58e0*/  MOV R7, UR7 ;  /* 0x0000000700077c02 */ /* 0x008fe20008000f00 */
[----:B------:R-:W-:Y:S01]  /*58f0*/  IMAD.U32 R6, RZ, RZ, UR6 ;  /* 0x00000006ff067e24 */ /* 0x000fe2000f8e00ff */
[----:B----4-:R-:W-:Y:S01]  /*5900*/  MOV R11, UR5 ;  /* 0x00000005000b7c02 */ /* 0x010fe20008000f00 */
[----:B------:R-:W-:Y:S02]  /*5910*/  IMAD.U32 R10, RZ, RZ, UR4 ;  /* 0x00000004ff0a7e24 */ /* 0x000fe4000f8e00ff */
[----:B------:R-:W-:Y:S07]  /*5920*/  LEPC R20, `(.L_x_91) ;  /* 0x000000001014794e */ /* 0x000fee0000000000 */
[----:B--2---:R-:W-:Y:S05]  /*5930*/  CALL.ABS.NOINC R2 ;  /* 0x0000000002007343 */ /* 0x004fea0003c00000 */
.L_x_91:
[----:B------:R-:W-:Y:S01]  /*5940*/  ISETP.NE.U32.AND P4, PT, R62, RZ, PT ;  /* 0x000000ff3e00720c */ /* 0x000fe20003f85070 */
[----:B------:R-:W-:Y:S01]  /*5950*/  UISETP.NE.AND UP2, UPT, UR53, URZ, UPT ;  /* 0x000000ff3500728c */ /* 0x000fe2000bf45270 */
[----:B------:R-:W-:Y:S01]  /*5960*/  ISETP.NE.U32.AND P2, PT, RZ, UR38, PT ;  /* 0x00000026ff007c0c */ /* 0x000fe2000bf45070 */
[----:B------:R-:W-:Y:S01]  /*5970*/  UISETP.NE.U32.AND UP1, UPT, UR44, URZ, UPT ;  /* 0x000000ff2c00728c */ /* 0x000fe2000bf25070 */
[----:B------:R-:W-:Y:S01]  /*5980*/  ISETP.NE.AND.EX P4, PT, R63, RZ, PT, P4 ;  /* 0x000000ff3f00720c */ /* 0x000fe20003f85340 */
[----:B------:R-:W-:Y:S01]  /*5990*/  UPLOP3.LUT UP0, UPT, UPT, UPT, UPT, 0x40, 0x4 ;  /* 0x000000000004789c */ /* 0x000fe20003f0e870 */
[----:B------:R-:W-:Y:S01]  /*59a0*/  ISETP.NE.AND.EX P2, PT, RZ, UR39, PT, P2 ;  /* 0x00000027ff007c0c */ /* 0x000fe2000bf45320 */
[----:B------:R-:W-:Y:S01]  /*59b0*/  UISETP.NE.AND.EX UP1, UPT, UR45, URZ, UPT, UP1 ;  /* 0x000000ff2d00728c */ /* 0x000fe2000bf25310 */
[----:B------:R-:W-:Y:S04]  /*59c0*/  PLOP3.LUT P1, PT, PT, PT, UP2, 0x80, 0x8 ;  /* 0x000000000008781c */ /* 0x000fe80003f2f028 */
[----:B------:R-:W-:Y:S06]  /*59d0*/  @UP2 UPLOP3.LUT UP0, UPT, UPT, UPT, UP1, 0x80, 0x8 ;  /* 0x000000000008289c */ /* 0x000fec0003f0f010 */
[----:B------:R-:W-:Y:S01]  /*59e0*/  PLOP3.LUT P0, PT, PT, PT, UP0, 0x80, 0x8 ;  /* 0x000000000008781c */ /* 0x000fe20003f0f008 */
[----:B------:R-:W-:Y:S01]  /*59f0*/  @!UPT UIADD3 URZ, UPT, UPT, URZ, URZ, URZ ;  /* 0x000000fffffff290 */ /* 0x000fe2000fffe0ff */
[----:B------:R-:W-:Y:S11]  /*5a00*/  BRA.U !UP1, `(.L_x_93) ;  /* 0x0000000109387547 */ /* 0x000ff6000b800000 */
[----:B------:R-:W-:Y:S01]  /*5a10*/  UISETP.NE.U32.AND UP0, UPT, UR38, URZ, UPT ;  /* 0x000000ff2600728c */ /* 0x000fe2000bf05070 */
[----:B------:R-:W-:Y:S02]  /*5a20*/  HFMA2 R0, -RZ, RZ, 0, 5.9604644775390625e-08 ;  /* 0x00000001ff007431 */ /* 0x000fe400000001ff */
[----:B------:R-:W-:Y:S01]  /*5a30*/  IMAD.MOV.U32 R67, RZ, RZ, 0x1 ;  /* 0x00000001ff437424 */ /* 0x000fe200078e00ff */
[----:B------:R-:W-:Y:S06]  /*5a40*/  UISETP.NE.AND.EX UP0, UPT, UR39, URZ, UPT, UP0 ;  /* 0x000000ff2700728c */ /* 0x000fec000bf05300 */
[----:B------:R-:W-:Y:S05]  /*5a50*/  PLOP3.LUT P3, PT, PT, PT, UP0, 0x80, 0x8 ;  /* 0x000000000008781c */ /* 0x000fea0003f6f008 */
[----:B------:R-:W1:Y:S01]  /*5a60*/  @UP0 LDCU.64 UR6, c[0x0][0x888] ;  /* 0x00011100ff0607ac */ /* 0x000e620008000a00 */
[----:B------:R-:W-:Y:S07]  /*5a70*/  @UP0 UIMAD UR4, UR36, UR44, URZ ;  /* 0x0000002c240402a4 */ /* 0x000fee000f8e02ff */
[----:B------:R-:W-:Y:S01]  /*5a80*/  @!P3 PRMT R67, R0, 0x7610, R67 ;  /* 0x000076100043b816 */ /* 0x000fe20000000043 */
[----:B-1----:R-:W-:Y:S03]  /*5a90*/  @UP0 UIMAD.WIDE UR6, UR4, 0x4, UR6 ;  /* 0x00000004040608a5 */ /* 0x002fe6000f8e0206 */
[----:B------:R-:W1:Y:S03]  /*5aa0*/  @!UP0 LDCU UR4, c[0x0][0x880] ;  /* 0x00011000ff0487ac */ /* 0x000e660008000800 */
[----:B------:R-:W-:Y:S01]  /*5ab0*/  IMAD.U32 R2, RZ, RZ, UR6 ;  /* 0x00000006ff027e24 */ /* 0x000fe2000f8e00ff */
[----:B------:R-:W-:Y:S05]  /*5ac0*/  MOV R3, UR7 ;  /* 0x0000000700037c02 */ /* 0x000fea0008000f00 */
[----:B-----5:R2:W5:Y:S02]  /*5ad0*/  @P3 LDG.E R35, desc[UR46][R2.64] ;  /* 0x0000002e02233981 */ /* 0x020564000c1e1900 */
[----:B-12---:R-:W-:Y:S02]  /*5ae0*/  @!P3 IMAD.U32 R35, RZ, RZ, UR4 ;  /* 0x00000004ff23be24 */ /* 0x006fe4000f8e00ff */
.L_x_93:
[----:B------:R-:W-:Y:S05]  /*5af0*/  @!P4 BRA `(.L_x_94) ;  /* 0x000000000020c947 */ /* 0x000fea0003800000 */
[----:B------:R-:W-:Y:S04]  /*5b00*/  ISETP.NE.U32.AND P3, PT, R60, RZ, PT ;  /* 0x000000ff3c00720c */ /* 0x000fe80003f65070 */
[----:B------:R-:W-:Y:S11]  /*5b10*/  ISETP.NE.AND.EX P3, PT, R61, RZ, PT, P3 ;  /* 0x000000ff3d00720c */ /* 0x000ff60003f65330 */
[----:B------:R-:W-:Y:S02]  /*5b20*/  @!UPT UIADD3 URZ, UPT, UPT, URZ, URZ, URZ ;  /* 0x000000fffffff290 */ /* 0x000fe4000fffe0ff */
[----:B------:R-:W1:Y:S01]  /*5b30*/  @P3 LDC.64 R2, c[0x0][0x8a8] ;  /* 0x00022a00ff023b82 */ /* 0x000e620000000a00 */
[----:B------:R-:W-:Y:S04]  /*5b40*/  @P3 IMAD R0, R62, UR36, RZ ;  /* 0x000000243e003c24 */ /* 0x000fe8000f8e02ff */
[----:B-1----:R-:W-:Y:S05]  /*5b50*/  @P3 IMAD.WIDE R2, R0, 0x4, R2 ;  /* 0x0000000400023825 */ /* 0x002fea00078e0202 */
[----:B-----5:R1:W5:Y:S02]  /*5b60*/  @P3 LDG.E R33, desc[UR46][R2.64] ;  /* 0x0000002e02213981 */ /* 0x020364000c1e1900 */
[----:B-1----:R-:W2:Y:S02]  /*5b70*/  @!P3 LDC R33, c[0x0][0x8a0] ;  /* 0x00022800ff21bb82 */ /* 0x002ea40000000800 */
.L_x_94:
[----:B-----5:R-:W-:Y:S01]  /*5b80*/  FSETP.NEU.AND P3, PT, R35, RZ, PT ;  /* 0x000000ff2300720b */ /* 0x020fe20003f6d000 */
[----:B------:R-:W-:Y:S01]  /*5b90*/  ULOP3.LUT UR4, UR51, 0x1, URZ, 0x3c, !UPT ;  /* 0x0000000133047892 */ /* 0x000fe2000f8e3cff */
[----:B------:R-:W-:Y:S01]  /*5ba0*/  SEL R9, RZ, 0xffffffff, P2 ;  /* 0xffffffffff097807 */ /* 0x000fe20001000000 */
[----:B------:R-:W-:Y:S01]  /*5bb0*/  BSSY B1, `(.L_x_95) ;  /* 0x000004d000017945 */ /* 0x000fe20003800000 */
[----:B------:R-:W-:Y:S01]  /*5bc0*/  @P1 LOP3.LUT P2, RZ, R67, 0xff, RZ, 0xc0, !PT ;  /* 0x000000ff43ff1812 */ /* 0x000fe2000784c0ff */
[----:B------:R-:W-:Y:S01]  /*5bd0*/  IMAD.MOV.U32 R87, RZ, RZ, 0x1 ;  /* 0x00000001ff577424 */ /* 0x000fe200078e00ff */
[----:B------:R-:W-:Y:S01]  /*5be0*/  @P1 SEL R2, RZ, 0xffffffff, P3 ;  /* 0xffffffffff021807 */ /* 0x000fe20001800000 */
[----:B------:R-:W-:Y:S01]  /*5bf0*/  IMAD.U32 R42, RZ, RZ, UR4 ;  /* 0x00000004ff2a7e24 */ /* 0x000fe2000f8e00ff */
[----:B------:R-:W-:Y:S01]  /*5c00*/  LEA R84, R30, UR48, 0x3 ;  /* 0x000000301e547c11 */ /* 0x000fe2000f8e18ff */
[----:B------:R-:W-:Y:S01]  /*5c10*/  IMAD.U32 R43, RZ, RZ, UR56 ;  /* 0x00000038ff2b7e24 */ /* 0x000fe2000f8e00ff */
[----:B------:R-:W-:Y:S02]  /*5c20*/  @P0 SEL R2, R9, R2, !P2 ;  /* 0x0000000209020207 */ /* 0x000fe40005000000 */
[----:B------:R-:W-:Y:S02]  /*5c30*/  CS2R R46, SRZ ;  /* 0x00000000002e7805 */ /* 0x000fe4000001ff00 */
[----:B------:R-:W-:Y:S02]  /*5c40*/  SHF.L.U32 R7, R76, 0x1f, RZ ;  /* 0x0000001f4c077819 */ /* 0x000fe400000006ff */
[----:B------:R-:W-:Y:S02]  /*5c50*/  CS2R R44, SRZ ;  /* 0x00000000002c7805 */ /* 0x000fe4000001ff00 */
[----:B------:R-:W-:Y:S02]  /*5c60*/  @P1 LOP3.LUT R2, R2, 0x1, RZ, 0xc0, !PT ;  /* 0x0000000102021812 */ /* 0x000fe400078ec0ff */
[----:B------:R-:W-:Y:S02]  /*5c70*/  CS2R R50, SRZ ;  /* 0x0000000000327805 */ /* 0x000fe4000001ff00 */
[----:B------:R-:W-:Y:S02]  /*5c80*/  PLOP3.LUT P2, PT, PT, PT, UP1, 0x80, 0x8 ;  /* 0x000000000008781c */ /* 0x000fe40003f4f018 */
[----:B------:R-:W-:Y:S02]  /*5c90*/  CS2R R48, SRZ ;  /* 0x0000000000307805 */ /* 0x000fe4000001ff00 */
[----:B------:R-:W-:Y:S01]  /*5ca0*/  ISETP.NE.U32.OR P5, PT, R2, 0x1, !P1 ;  /* 0x000000010200780c */ /* 0x000fe20004fa5470 */
[----:B------:R-:W-:Y:S01]  /*5cb0*/  IMAD.U32 R2, RZ, RZ, UR56 ;  /* 0x00000038ff027e24 */ /* 0x000fe2000f8e00ff */
[----:B------:R-:W-:Y:S02]  /*5cc0*/  LEA.HI R5, R30, R30, RZ, 0x1 ;  /* 0x0000001e1e057211 */ /* 0x000fe400078f08ff */
[----:B------:R-:W-:Y:S02]  /*5cd0*/  CS2R R54, SRZ ;  /* 0x0000000000367805 */ /* 0x000fe4000001ff00 */
[----:B------:R-:W-:Y:S02]  /*5ce0*/  LOP3.LUT P4, R81, R67, 0xff, RZ, 0xc0, !PT ;  /* 0x000000ff43517812 */ /* 0x000fe4000788c0ff */
[----:B------:R-:W-:Y:S02]  /*5cf0*/  CS2R R52, SRZ ;  /* 0x0000000000347805 */ /* 0x000fe4000001ff00 */
[----:B------:R-:W-:Y:S01]  /*5d00*/  LEA R0, R2, UR48, 0x3 ;  /* 0x0000003002007c11 */ /* 0x000fe2000f8e18ff */
[C---:B------:R-:W-:Y:S01]  /*5d10*/  IMAD.SHL.U32 R3, R5.reuse, 0x20, RZ ;  /* 0x0000002005037824 */ /* 0x040fe200078e00ff */
[----:B------:R-:W-:Y:S02]  /*5d20*/  SEL R2, RZ, 0xffffffff, P3 ;  /* 0xffffffffff027807 */ /* 0x000fe40001800000 */
[----:B------:R-:W-:Y:S02]  /*5d30*/  CS2R R58, SRZ ;  /* 0x00000000003a7805 */ /* 0x000fe4000001ff00 */
[----:B------:R-:W-:Y:S02]  /*5d40*/  LOP3.LUT R5, R5, 0xffe, RZ, 0xc0, !PT ;  /* 0x00000ffe05057812 */ /* 0x000fe400078ec0ff */
[----:B------:R-:W-:Y:S02]  /*5d50*/  CS2R R56, SRZ ;  /* 0x0000000000387805 */ /* 0x000fe4000001ff00 */
[----:B------:R-:W-:Y:S02]  /*5d60*/  @P2 SEL R2, R9, R2, !P4 ;  /* 0x0000000209022207 */ /* 0x000fe40006000000 */
[----:B------:R-:W-:Y:S01]  /*5d70*/  @P5 SHF.L.U32 R11, R42, 0x1f, RZ ;  /* 0x0000001f2a0b5819 */ /* 0x000fe200000006ff */
[----:B------:R-:W-:Y:S01]  /*5d80*/  IMAD.IADD R34, R30, 0x1, -R5 ;  /* 0x000000011e227824 */ /* 0x000fe200078e0a05 */
[----:B------:R-:W-:Y:S02]  /*5d90*/  LOP3.LUT R3, R3, 0xffffffc0, RZ, 0xc0, !PT ;  /* 0xffffffc003037812 */ /* 0x000fe400078ec0ff */
[----:B------:R-:W1:Y:S01]  /*5da0*/  @P5 SYNCS.PHASECHK.TRANS64.TRYWAIT P1, [R0+URZ+0xc0], R11 ;  /* 0x0000c00b000055a7 */ /* 0x000e6200080211ff */
[----:B------:R-:W-:Y:S02]  /*5db0*/  LOP3.LUT R2, R2, 0x1, RZ, 0xc0, !PT ;  /* 0x0000000102027812 */ /* 0x000fe400078ec0ff */
[----:B------:R-:W-:Y:S01]  /*5dc0*/  IMAD.IADD R3, R32, 0x1, R3 ;  /* 0x0000000120037824 */ /* 0x000fe200078e0203 */
[----:B------:R-:W-:Y:S02]  /*5dd0*/  P2R R83, PR, RZ, 0x20 ;  /* 0x00000020ff537803 */ /* 0x000fe40000000000 */
[----:B------:R-:W-:Y:S01]  /*5de0*/  ISETP.NE.U32.AND P2, PT, R2, 0x1, PT ;  /* 0x000000010200780c */ /* 0x000fe20003f45070 */
[----:B------:R-:W-:Y:S03]  /*5df0*/  IMAD R34, R34, 0x100000, R3 ;  /* 0x0010000022227824 */ /* 0x000fe600078e0203 */
[----:B------:R-:W-:Y:S01]  /*5e00*/  P2R R88, PR, RZ, 0x4 ;  /* 0x00000004ff587803 */ /* 0x000fe20000000000 */
[----:B------:R3:W4:Y:S01]  /*5e10*/  SYNCS.PHASECHK.TRANS64.TRYWAIT P0, [R84+URZ+0x120], R7 ;  /* 0x00012007540075a7 */ /* 0x00072200080011ff */
[----:B-1----:R-:W-:Y:S01]  /*5e20*/  @P5 SEL R87, RZ, 0x1, !P1 ;  /* 0x00000001ff575807 */ /* 0x002fe20004800000 */
[----:B---3--:R-:W-:Y:S06]  /*5e30*/  @!P5 BRA `(.L_x_96) ;  /* 0x000000000090d947 */ /* 0x008fec0003800000 */
[----:B------:R-:W-:Y:S01]  /*5e40*/  HFMA2 R55, -RZ, RZ, 0, 0 ;  /* 0x00000000ff377431 */ /* 0x000fe200000001ff */
[----:B------:R-:W-:Y:S01]  /*5e50*/  ISETP.NE.AND P1, PT, R87, RZ, PT ;  /* 0x000000ff5700720c */ /* 0x000fe20003f25270 */
[----:B------:R-:W-:Y:S01]  /*5e60*/  IMAD.U32 R3, RZ, RZ, UR56 ;  /* 0x00000038ff037e24 */ /* 0x000fe2000f8e00ff */
[----:B------:R-:W-:Y:S11]  /*5e70*/  BSSY B0, `(.L_x_97) ;  /* 0x0000005000007945 */ /* 0x000ff60003800000 */
[----:B------:R-:W-:Y:S05]  /*5e80*/  @P1 BRA `(.L_x_98) ;  /* 0x00000000000c1947 */ /* 0x000fea0003800000 */
[----:B------:R-:W-:Y:S04]  /*5e90*/  SHF.L.U32 R5, R42, 0x1f, RZ ;  /* 0x0000001f2a057819 */ /* 0x000fe800000006ff */
[----:B------:R-:W1:Y:S02]  /*5ea0*/  SYNCS.PHASECHK.TRANS64.TRYWAIT P1, [R0+URZ+0xc0], R5 ;  /* 0x0000c005000075a7 */ /* 0x000e6400080211ff */
[----:B-1----:R-:W-:Y:S05]  /*5eb0*/  @!P1 BRA `(.L_x_99) ;  /* 0x0000002000f89947 */ /* 0x002fea0003800000 */
.L_x_98:
[----:B------:R-:W-:Y:S05]  /*5ec0*/  BSYNC B0 ;  /* 0x0000000000007941 */ /* 0x000fea0003800000 */
.L_x_97:
[----:B------:R-:W-:Y:S01]  /*5ed0*/  ISETP.NE.AND P1, PT, R88, RZ, PT ;  /* 0x000000ff5800720c */ /* 0x000fe20003f25270 */
[----:B------:R-:W-:Y:S01]  /*5ee0*/  IMAD.MOV.U32 R54, RZ, RZ, RZ ;  /* 0x000000ffff367224 */ /* 0x000fe200078e00ff */
[----:B------:R-:W-:Y:S02]  /*5ef0*/  CS2R R52, SRZ ;  /* 0x0000000000347805 */ /* 0x000fe4000001ff00 */
[----:B------:R-:W-:Y:S02]  /*5f00*/  CS2R R58, SRZ ;  /* 0x00000000003a7805 */ /* 0x000fe4000001ff00 */
[----:B------:R-:W-:Y:S02]  /*5f10*/  CS2R R56, SRZ ;  /* 0x0000000000387805 */ /* 0x000fe4000001ff00 */
[----:B------:R-:W-:Y:S02]  /*5f20*/  CS2R R50, SRZ ;  /* 0x0000000000327805 */ /* 0x000fe4000001ff00 */
[----:B------:R-:W-:Y:S02]  /*5f30*/  CS2R R48, SRZ ;  /* 0x0000000000307805 */ /* 0x000fe4000001ff00 */
[----:B------:R-:W-:Y:S02]  /*5f40*/  CS2R R46, SRZ ;  /* 0x00000000002e7805 */ /* 0x000fe4000001ff00 */
[----:B------:R-:W-:Y:S01]  /*5f50*/  CS2R R44, SRZ ;  /* 0x00000000002c7805 */ /* 0x000fe2000001ff00 */
[----:B------:R-:W-:Y:S01]  /*5f60*/  @P1 IMAD R4, R3, 0x800, R72 ;  /* 0x0000080003041824 */ /* 0x000fe200078e0248 */
[----:B------:R-:W-:Y:S05]  /*5f70*/  @P1 WARPSYNC.ALL ;  /* 0x0000000000001948 */ /* 0x000fea0003800000 */
[----:B------:R-:W-:Y:S01]  /*5f80*/  @P1 LEA R4, R4, UR48, 0x2 ;  /* 0x0000003004041c11 */ /* 0x000fe2000f8e10ff */
[----:B------:R-:W-:Y:S04]  /*5f90*/  UIADD3 UR5, UPT, UPT, UR56, 0x1, URZ ;  /* 0x0000000138057890 */ /* 0x000fe8000fffe0ff */
[----:B------:R3:W2:Y:S01]  /*5fa0*/  @P1 LDSM.16.M88.4 R56, [R4+0x400] ;  /* 0x000400000438183b */ /* 0x0006a20000000200 */
[----:B-1----:R-:W-:Y:S01]  /*5fb0*/  @P1 VIADD R0, R4, 0x400 ;  /* 0x0000040004001836 */ /* 0x002fe20000000000 */
[----:B------:R-:W-:Y:S01]  /*5fc0*/  UISETP.NE.AND UP0, UPT, UR5, 0x3, UPT ;  /* 0x000000030500788c */ /* 0x000fe2000bf05270 */
[C---:B------:R-:W-:Y:S02]  /*5fd0*/  @P1 IMAD R2, R78.reuse, 0x4, R4 ;  /* 0x000000044e021824 */ /* 0x040fe400078e0204 */
[C---:B------:R-:W-:Y:S01]  /*5fe0*/  @P1 IMAD R5, R77.reuse, 0x4, R0 ;  /* 0x000000044d051824 */ /* 0x040fe200078e0200 */
[----:B------:R-:W-:Y:S01]  /*5ff0*/  USEL UR4, URZ, 0x1, UP0 ;  /* 0x00000001ff047887 */ /* 0x000fe20008000000 */
[----:B------:R-:W-:Y:S01]  /*6000*/  @P1 IMAD R0, R77, 0x4, R4 ;  /* 0x000000044d001824 */ /* 0x000fe200078e0204 */
[----:B------:R3:W1:Y:S01]  /*6010*/  @P1 LDSM.16.M88.4 R52, [R2+0x400] ;  /* 0x000400000234183b */ /* 0x0006620000000200 */
[----:B------:R-:W-:Y:S01]  /*6020*/  @P1 IMAD R3, R78, 0x4, R5 ;  /* 0x000000044e031824 */ /* 0x000fe200078e0205 */
[----:B------:R-:W-:Y:S02]  /*6030*/  USEL UR5, UR5, URZ, UP0 ;  /* 0x000000ff05057287 */ /* 0x000fe40008000000 */
[----:B------:R3:W1:Y:S01]  /*6040*/  @P1 LDSM.16.M88.4 R48, [R0+0x400] ;  /* 0x000400000030183b */ /* 0x0006620000000200 */
[----:B------:R-:W-:Y:S03]  /*6050*/  LOP3.LUT R42, R42, UR4, RZ, 0x3c, !PT ;  /* 0x000000042a2a7c12 */ /* 0x000fe6000f8e3cff */
[----:B------:R3:W1:Y:S01]  /*6060*/  @P1 LDSM.16.M88.4 R44, [R3] ;  /* 0x00000000032c183b */ /* 0x0006620000000200 */
[----:B------:R-:W-:Y:S03]  /*6070*/  IMAD.U32 R43, RZ, RZ, UR5 ;  /* 0x00000005ff2b7e24 */ /* 0x000fe6000f8e00ff */
.L_x_96:
[----:B------:R-:W-:Y:S05]  /*6080*/  BSYNC B1 ;  /* 0x0000000000017941 */ /* 0x000fea0003800000 */
.L_x_95:
[----:B---3--:R-:W-:Y:S04]  /*6090*/  SHF.R.U32.HI R0, RZ, 0x15, R34 ;  /* 0x00000015ff007819 */ /* 0x008fe80000011622 */
[----:B------:R-:W-:Y:S01]  /*60a0*/  LOP3.LUT P1, RZ, R0, 0x3, R73, 0x48, !PT ;  /* 0x0000000300ff7812 */ /* 0x000fe20007824849 */
[----:B------:R-:W-:Y:S01]  /*60b0*/  @!UPT UIADD3 URZ, UPT, UPT, URZ, URZ, URZ ;  /* 0x000000fffffff290 */ /* 0x000fe2000fffe0ff */
[----:B----4-:R-:W-:Y:S11]  /*60c0*/  @P0 BRA `(.L_x_100) ;  /* 0x0000000000080947 */ /* 0x010ff60003800000 */
[----:B------:R-:W3:Y:S02]  /*60d0*/  SYNCS.PHASECHK.TRANS64.TRYWAIT P0, [R84+URZ+0x120], R7 ;  /* 0x00012007540075a7 */ /* 0x000ee400080011ff */
[----:B---3--:R-:W-:Y:S05]  /*60e0*/  @!P0 BRA `(.L_x_101) ;  /* 0x0000002000808947 */ /* 0x008fea0003800000 */
.L_x_100:
[----:B------:R-:W-:Y:S05]  /*60f0*/  @!P1 BRA `(.L_x_102) ;  /* 0x0000000000409947 */ /* 0x000fea0003800000 */
[----:B------:R-:W4:Y:S01]  /*6100*/  LDCU.64 UR8, c[0x4][0x70] ;  /* 0x01000e00ff0877ac */ /* 0x000f220008000a00 */
[----:B------:R-:W-:Y:S01]  /*6110*/  MOV R3, 0x0 ;  /* 0x0000000000037802 */ /* 0x000fe20000000f00 */
[----:B------:R-:W-:Y:S02]  /*6120*/  HFMA2 R12, -RZ, RZ, 0, 5.9604644775390625e-08 ;  /* 0x00000001ff0c7431 */ /* 0x000fe400000001ff */
[----:B------:R-:W-:Y:S02]  /*6130*/  IMAD.MOV.U32 R8, RZ, RZ, 0x192 ;  /* 0x00000192ff087424 */ /* 0x000fe400078e00ff */
[----:B------:R-:W-:Y:S01]  /*6140*/  IMAD.MOV.U32 R13, RZ, RZ, RZ ;  /* 0x000000ffff0d7224 */ /* 0x000fe200078e00ff */
[----:B------:R-:W3:Y:S01]  /*6150*/  LDCU.64 UR6, c[0x4][0x78] ;  /* 0x01000f00ff0677ac */ /* 0x000ee20008000a00 */
[----:B------:R-:W1:Y:S01]  /*6160*/  LDC.64 R2, c[0x4][R3] ;  /* 0x0100000003027b82 */ /* 0x000e620000000a00 */
[----:B------:R-:W5:Y:S01]  /*6170*/  LDCU.64 UR4, c[0x4][0x10] ;  /* 0x01000200ff0477ac */ /* 0x000f620008000a00 */
[----:B----4-:R-:W-:Y:S01]  /*6180*/  MOV R5, UR9 ;  /* 0x0000000900057c02 */ /* 0x010fe20008000f00 */
[----:B------:R-:W-:Y:S01]  /*6190*/  IMAD.U32 R4, RZ, RZ, UR8 ;  /* 0x00000008ff047e24 */ /* 0x000fe2000f8e00ff */
[----:B---3--:R-:W-:Y:S01]  /*61a0*/  MOV R7, UR7 ;  /* 0x0000000700077c02 */ /* 0x008fe20008000f00 */
[----:B------:R-:W-:Y:S01]  /*61b0*/  IMAD.U32 R6, RZ, RZ, UR6 ;  /* 0x00000006ff067e24 */ /* 0x000fe2000f8e00ff */
[----:B-----5:R-:W-:Y:S01]  /*61c0*/  MOV R11, UR5 ;  /* 0x00000005000b7c02 */ /* 0x020fe20008000f00 */
[----:B------:R-:W-:Y:S02]  /*61d0*/  IMAD.U32 R10, RZ, RZ, UR4 ;  /* 0x00000004ff0a7e24 */ /* 0x000fe4000f8e00ff */
[----:B------:R-:W-:Y:S07]  /*61e0*/  LEPC R20, `(.L_x_102) ;  /* 0x000000001014794e */ /* 0x000fee0000000000 */
[----:B-12---:R-:W-:Y:S05]  /*61f0*/  CALL.ABS.NOINC R2 ;  /* 0x0000000002007343 */ /* 0x006fea0003c00000 */
.L_x_102:
[----:B--2---:R-:W-:Y:S01]  /*6200*/  LOP3.LUT R20, R56, 0xffffe000, RZ, 0xc0, !PT ;  /* 0xffffe00038147812 */ /* 0x004fe200078ec0ff */
[----:B------:R-:W-:Y:S05]  /*6210*/  WARPSYNC.ALL ;  /* 0x0000000000007948 */ /* 0x000fea0003800000 */
[----:B------:R-:W-:Y:S01]  /*6220*/  R2UR UR4, R34 ;  /* 0x00000000220472ca */ /* 0x000fe200000e0000 */
[----:B------:R-:W-:Y:S01]  /*6230*/  IMAD.SHL.U32 R86, R78, 0x4, RZ ;  /* 0x000000044e567824 */ /* 0x000fe200078e00ff */
[----:B------:R-:W-:Y:S01]  /*6240*/  LOP3.LUT R21, R57, 0xffffe000, RZ, 0xc0, !PT ;  /* 0xffffe00039157812 */ /* 0x000fe200078ec0ff */
[----:B------:R-:W-:Y:S01]  /*6250*/  IMAD.U32 R85, RZ, RZ, UR56 ;  /* 0x00000038ff557e24 */ /* 0x000fe2000f8e00ff */
[----:B------:R-:W-:Y:S01]  /*6260*/  LOP3.LUT R40, R58, 0xffffe000, RZ, 0xc0, !PT ;  /* 0xffffe0003a287812 */ /* 0x000fe200078ec0ff */
[----:B------:R-:W-:Y:S01]  /*6270*/  BSSY.RECONVERGENT B0, `(.L_x_103) ;  /* 0x0000059000007945 */ /* 0x000fe20003800200 */
[----:B-1----:R-:W-:Y:S01]  /*6280*/  LOP3.LUT R41, R54, 0xffffe000, RZ, 0xc0, !PT ;  /* 0xffffe00036297812 */ /* 0x002fe200078ec0ff */
[----:B------:R-:W-:Y:S01]  /*6290*/  IMAD R89, R85, 0x800, R72 ;  /* 0x0000080055597824 */ /* 0x000fe200078e0248 */
[----:B------:R-:W-:Y:S01]  /*62a0*/  ISETP.NE.AND P0, PT, R79, RZ, PT ;  /* 0x000000ff4f00720c */ /* 0x000fe20003f05270 */
[----:B------:R-:W-:Y:S03]  /*62b0*/  IMAD.SHL.U32 R85, R77, 0x4, RZ ;  /* 0x000000044d557824 */ /* 0x000fe600078e00ff */
[----:B------:R-:W-:Y:S01]  /*62c0*/  LEA R89, R89, UR48, 0x2 ;  /* 0x0000003059597c11 */ /* 0x000fe2000f8e10ff */
[----:B---3--:R-:W1:Y:S03]  /*62d0*/  LDTM.16dp128bit.x8 R4, tmem[UR4] ;  /* 0x00000004000479ee */ /* 0x008e660008180000 */
[C-C-:B------:R-:W-:Y:S02]  /*62e0*/  IADD3 R92, PT, PT, R86.reuse, 0x400, R89.reuse ;  /* 0x00000400565c7810 */ /* 0x140fe40007ffe059 */
[----:B------:R-:W-:Y:S05]  /*62f0*/  IADD3 R91, PT, PT, R85, 0x400, R89 ;  /* 0x00000400555b7810 */ /* 0x000fea0007ffe059 */
[----:B------:R-:W-:Y:S02]  /*6300*/  IMAD.IADD R90, R86, 0x1, R91 ;  /* 0x00000001565a7824 */ /* 0x000fe400078e025b */
[C---:B-1----:R-:W-:Y:S01]  /*6310*/  FMUL R0, R33.reuse, R4 ;  /* 0x0000000421007220 */ /* 0x042fe20000400000 */
[C---:B------:R-:W-:Y:S01]  /*6320*/  FMUL R2, R33.reuse, R5 ;  /* 0x0000000521027220 */ /* 0x040fe20000400000 */
[C---:B------:R-:W-:Y:S01]  /*6330*/  FMUL R3, R33.reuse, R6 ;  /* 0x0000000621037220 */ /* 0x040fe20000400000 */
[----:B------:R-:W-:Y:S01]  /*6340*/  FMUL R7, R33, R7 ;  /* 0x0000000721077220 */ /* 0x000fe20000400000 */
[----:B------:R-:W-:Y:S01]  /*6350*/  FFMA R36, R35, R20, R0 ;  /* 0x0000001423247223 */ /* 0x000fe20000000000 */
[----:B------:R-:W-:Y:S01]  /*6360*/  LOP3.LUT R20, R59, 0xffffe000, RZ, 0xc0, !PT ;  /* 0xffffe0003b147812 */ /* 0x000fe200078ec0ff */
[C---:B------:R-:W-:Y:S01]  /*6370*/  FFMA R37, R35.reuse, R21, R2 ;  /* 0x0000001523257223 */ /* 0x040fe20000000002 */
[----:B------:R-:W-:Y:S01]  /*6380*/  LOP3.LUT R21, R52, 0xffffe000, RZ, 0xc0, !PT ;  /* 0xffffe00034157812 */ /* 0x000fe200078ec0ff */
[----:B------:R-:W-:Y:S01]  /*6390*/  FFMA R38, R35, R40, R3 ;  /* 0x0000002823267223 */ /* 0x000fe20000000003 */
[----:B------:R-:W-:Y:S01]  /*63a0*/  LOP3.LUT R40, R53, 0xffffe000, RZ, 0xc0, !PT ;  /* 0xffffe00035287812 */ /* 0x000fe200078ec0ff */
[----:B------:R-:W-:Y:S01]  /*63b0*/  FMUL R4, R33, R8 ;  /* 0x0000000821047220 */ /* 0x000fe20000400000 */
[----:B------:R-:W-:Y:S01]  /*63c0*/  F2FP.TF32.F32.PACK_B R36, R36 ;  /* 0x00000024ff24723e */ /* 0x000fe200024050ff */
[----:B------:R-:W-:Y:S01]  /*63d0*/  FFMA R39, R35, R20, R7 ;  /* 0x0000001423277223 */ /* 0x000fe20000000007 */
[----:B------:R-:W-:Y:S01]  /*63e0*/  LOP3.LUT R20, R55, 0xffffe000, RZ, 0xc0, !PT ;  /* 0xffffe00037147812 */ /* 0x000fe200078ec0ff */
[C---:B------:R-:W-:Y:S01]  /*63f0*/  FMUL R5, R33.reuse, R9 ;  /* 0x0000000921057220 */ /* 0x040fe20000400000 */
[----:B------:R-:W-:Y:S01]  /*6400*/  F2FP.TF32.F32.PACK_B R37, R37 ;  /* 0x00000025ff25723e */ /* 0x000fe200024050ff */
[C---:B------:R-:W-:Y:S01]  /*6410*/  FMUL R6, R33.reuse, R10 ;  /* 0x0000000a21067220 */ /* 0x040fe20000400000 */
[----:B------:R-:W-:Y:S01]  /*6420*/  F2FP.TF32.F32.PACK_B R38, R38 ;  /* 0x00000026ff26723e */ /* 0x000fe200024050ff */
[----:B------:R-:W-:Y:S01]  /*6430*/  FMUL R11, R33, R11 ;  /* 0x0000000b210b7220 */ /* 0x000fe20000400000 */
[----:B------:R-:W-:Y:S01]  /*6440*/  F2FP.TF32.F32.PACK_B R39, R39 ;  /* 0x00000027ff27723e */ /* 0x000fe200024050ff */
[C---:B------:R-:W-:Y:S01]  /*6450*/  FFMA R4, R35.reuse, R21, R4 ;  /* 0x0000001523047223 */ /* 0x040fe20000000004 */
[----:B------:R-:W-:Y:S01]  /*6460*/  LOP3.LUT R21, R48, 0xffffe000, RZ, 0xc0, !PT ;  /* 0xffffe00030157812 */ /* 0x000fe200078ec0ff */
[----:B------:R-:W-:Y:S01]  /*6470*/  FFMA R5, R35, R40, R5 ;  /* 0x0000002823057223 */ /* 0x000fe20000000005 */
[----:B------:R-:W-:Y:S01]  /*6480*/  LOP3.LUT R40, R51, 0xffffe000, RZ, 0xc0, !PT ;  /* 0xffffe00033287812 */ /* 0x000fe200078ec0ff */
[----:B------:R-:W-:Y:S01]  /*6490*/  FFMA R6, R35, R41, R6 ;  /* 0x0000002923067223 */ /* 0x000fe20000000006 */
[----:B------:R-:W-:Y:S01]  /*64a0*/  LOP3.LUT R41, R50, 0xffffe000, RZ, 0xc0, !PT ;  /* 0xffffe00032297812 */ /* 0x000fe200078ec0ff */
[----:B------:R-:W-:Y:S01]  /*64b0*/  FMUL R8, R33, R12 ;  /* 0x0000000c21087220 */ /* 0x000fe20000400000 */
[----:B------:R-:W-:Y:S01]  /*64c0*/  F2FP.TF32.F32.PACK_B R4, R4 ;  /* 0x00000004ff04723e */ /* 0x000fe200024050ff */
[----:B------:R-:W-:Y:S01]  /*64d0*/  FFMA R7, R35, R20, R11 ;  /* 0x0000001423077223 */ /* 0x000fe2000000000b */
[----:B------:R-:W-:Y:S01]  /*64e0*/  LOP3.LUT R20, R49, 0xffffe000, RZ, 0xc0, !PT ;  /* 0xffffe00031147812 */ /* 0x000fe200078ec0ff */
[----:B------:R-:W-:Y:S01]  /*64f0*/  FMUL R9, R33, R13 ;  /* 0x0000000d21097220 */ /* 0x000fe20000400000 */
[----:B------:R-:W-:Y:S01]  /*6500*/  F2FP.TF32.F32.PACK_B R5, R5 ;  /* 0x00000005ff05723e */ /* 0x000fe200024050ff */
[----:B------:R1:W-:Y:S01]  /*6510*/  STSM.16.M88.4 [R89+0x400], R36 ;  /* 0x0004002459007844 */ /* 0x0003e20000000200 */
[----:B------:R-:W-:Y:S01]  /*6520*/  F2FP.TF32.F32.PACK_B R6, R6 ;  /* 0x00000006ff06723e */ /* 0x000fe200024050ff */
[----:B------:R-:W-:Y:S01]  /*6530*/  FFMA R8, R35, R21, R8 ;  /* 0x0000001523087223 */ /* 0x000fe20000000008 */
[----:B------:R-:W-:Y:S01]  /*6540*/  LOP3.LUT R21, R44, 0xffffe000, RZ, 0xc0, !PT ;  /* 0xffffe0002c157812 */ /* 0x000fe200078ec0ff */
[C---:B------:R-:W-:Y:S01]  /*6550*/  FMUL R10, R33.reuse, R14 ;  /* 0x0000000e210a7220 */ /* 0x040fe20000400000 */
[C---:B------:R-:W-:Y:S01]  /*6560*/  FMUL R15, R33.reuse, R15 ;  /* 0x0000000f210f7220 */ /* 0x040fe20000400000 */
[----:B------:R-:W-:Y:S01]  /*6570*/  FMUL R12, R33, R16 ;  /* 0x00000010210c7220 */ /* 0x000fe20000400000 */
[C---:B------:R-:W-:Y:S01]  /*6580*/  FFMA R9, R35.reuse, R20, R9 ;  /* 0x0000001423097223 */ /* 0x040fe20000000009 */
[C---:B------:R-:W-:Y:S01]  /*6590*/  FFMA R10, R35.reuse, R41, R10 ;  /* 0x00000029230a7223 */ /* 0x040fe2000000000a */
[C---:B------:R-:W-:Y:S01]  /*65a0*/  FFMA R11, R35.reuse, R40, R15 ;  /* 0x00000028230b7223 */ /* 0x040fe2000000000f */
[----:B------:R-:W-:Y:S01]  /*65b0*/  FFMA R12, R35, R21, R12 ;  /* 0x00000015230c7223 */ /* 0x000fe2000000000c */
[----:B------:R-:W-:Y:S01]  /*65c0*/  LOP3.LUT R20, R45, 0xffffe000, RZ, 0xc0, !PT ;  /* 0xffffe0002d147812 */ /* 0x000fe200078ec0ff */
[C---:B------:R-:W-:Y:S01]  /*65d0*/  FMUL R13, R33.reuse, R17 ;  /* 0x00000011210d7220 */ /* 0x040fe20000400000 */
[----:B------:R-:W-:Y:S01]  /*65e0*/  LOP3.LUT R21, R46, 0xffffe000, RZ, 0xc0, !PT ;  /* 0xffffe0002e157812 */ /* 0x000fe200078ec0ff */
[----:B------:R-:W-:Y:S01]  /*65f0*/  FMUL R14, R33, R18 ;  /* 0x00000012210e7220 */ /* 0x000fe20000400000 */
[----:B------:R-:W-:Y:S01]  /*6600*/  LOP3.LUT R40, R47, 0xffffe000, RZ, 0xc0, !PT ;  /* 0xffffe0002f287812 */ /* 0x000fe200078ec0ff */
[----:B------:R-:W-:Y:S01]  /*6610*/  FMUL R19, R33, R19 ;  /* 0x0000001321137220 */ /* 0x000fe20000400000 */
[----:B------:R-:W-:Y:S01]  /*6620*/  F2FP.TF32.F32.PACK_B R7, R7 ;  /* 0x00000007ff07723e */ /* 0x000fe200024050ff */
[C---:B------:R-:W-:Y:S01]  /*6630*/  FFMA R13, R35.reuse, R20, R13 ;  /* 0x00000014230d7223 */ /* 0x040fe2000000000d */
[C---:B------:R-:W-:Y:S01]  /*6640*/  FFMA R14, R35.reuse, R21, R14 ;  /* 0x00000015230e7223 */ /* 0x040fe2000000000e */
[----:B------:R-:W-:Y:S01]  /*6650*/  FFMA R15, R35, R40, R19 ;  /* 0x00000028230f7223 */ /* 0x000fe20000000013 */
[----:B------:R-:W-:Y:S01]  /*6660*/  F2FP.TF32.F32.PACK_B R8, R8 ;  /* 0x00000008ff08723e */ /* 0x000fe200024050ff */
[----:B------:R1:W-:Y:S01]  /*6670*/  STSM.16.M88.4 [R92], R4 ;  /* 0x000000045c007844 */ /* 0x0003e20000000200 */
[----:B------:R-:W-:Y:S02]  /*6680*/  F2FP.TF32.F32.PACK_B R9, R9 ;  /* 0x00000009ff09723e */ /* 0x000fe400024050ff */
[----:B------:R-:W-:Y:S02]  /*6690*/  F2FP.TF32.F32.PACK_B R10, R10 ;  /* 0x0000000aff0a723e */ /* 0x000fe400024050ff */
[----:B------:R-:W-:Y:S02]  /*66a0*/  F2FP.TF32.F32.PACK_B R11, R11 ;  /* 0x0000000bff0b723e */ /* 0x000fe400024050ff */
[----:B------:R-:W-:Y:S02]  /*66b0*/  F2FP.TF32.F32.PACK_B R12, R12 ;  /* 0x0000000cff0c723e */ /* 0x000fe400024050ff */
[----:B------:R-:W-:Y:S01]  /*66c0*/  F2FP.TF32.F32.PACK_B R13, R13 ;  /* 0x0000000dff0d723e */ /* 0x000fe200024050ff */
[----:B------:R1:W-:Y:S01]  /*66d0*/  STSM.16.M88.4 [R91], R8 ;  /* 0x000000085b007844 */ /* 0x0003e20000000200 */
[----:B------:R-:W-:Y:S02]  /*66e0*/  F2FP.TF32.F32.PACK_B R14, R14 ;  /* 0x0000000eff0e723e */ /* 0x000fe400024050ff */
[----:B------:R-:W-:Y:S05]  /*66f0*/  F2FP.TF32.F32.PACK_B R15, R15 ;  /* 0x0000000fff0f723e */ /* 0x000fea00024050ff */
[----:B------:R1:W-:Y:S01]  /*6700*/  STSM.16.M88.4 [R90], R12 ;  /* 0x0000000c5a007844 */ /* 0x0003e20000000200 */
[----:B------:R-:W-:Y:S01]  /*6710*/  @!PT LDS RZ, [RZ] ;  /* 0x00000000fffff984 */ /* 0x000fe20000000800 */
[----:B------:R-:W-:Y:S01]  /*6720*/  @!PT LDS RZ, [RZ] ;  /* 0x00000000fffff984 */ /* 0x000fe20000000800 */
[----:B------:R-:W-:Y:S01]  /*6730*/  @!PT LDS RZ, [RZ] ;  /* 0x00000000fffff984 */ /* 0x000fe20000000800 */
[----:B------:R-:W-:Y:S01]  /*6740*/  @!PT LDS RZ, [RZ] ;  /* 0x00000000fffff984 */ /* 0x000fe20000000800 */
[----:B------:R2:W-:Y:S07]  /*6750*/  MEMBAR.ALL.CTA ;  /* 0x0000000000007992 */ /* 0x0005ee0000008000 */
[----:B--2---:R-:W2:Y:S02]  /*6760*/  FENCE.VIEW.ASYNC.S ;  /* 0x00000000000073c6 */ /* 0x004ea40000000000 */
[----:B--2---:R-:W-:Y:S06]  /*6770*/  BAR.SYNC.DEFER_BLOCKING 0x1, 0x80 ;  /* 0x0042000000007b1d */ /* 0x004fec0000010000 */
[----:B------:R-:W-:Y:S05]  /*6780*/  @P0 BRA `(.L_x_104) ;  /* 0x00000000001c0947 */ /* 0x000fea0003800000 */
[----:B------:R-:W-:Y:S02]  /*6790*/  UIADD3 UR6, UP0, UPT, UR54, 0x680, URZ ;  /* 0x0000068036067890 */ /* 0x000fe4000ff1e0ff */
[----:B------:R-:W-:Y:S02]  /*67a0*/  ULEA UR4, UR56, UR48, 0xd ;  /* 0x0000003038047291 */ /* 0x000fe4000f8e68ff */
[----:B------:R-:W-:Y:S02]  /*67b0*/  UIADD3.X UR7, UPT, UPT, URZ, UR55, URZ, UP0, !UPT ;  /* 0x00000037ff077290 */ /* 0x000fe400087fe4ff */
[----:B------:R-:W-:Y:S01]  /*67c0*/  UIADD3 UR40, UPT, UPT, UR4, 0x400, URZ ;  /* 0x0000040004287890 */ /* 0x000fe2000fffe0ff */
[----:B------:R-:W-:Y:S08]  /*67d0*/  UMOV UR43, UR36 ;  /* 0x00000024002b7c82 */ /* 0x000ff00008000000 */
[----:B------:R2:W-:Y:S02]  /*67e0*/  UTMASTG.3D [UR40], [UR6] ;  /* 0x00000028060073b5 */ /* 0x0005e40008010000 */
[----:B--2---:R0:W-:Y:S02]  /*67f0*/  UTMACMDFLUSH ;  /* 0x00000000000079b7 */ /* 0x0041e40000000000 */
.L_x_104:
[----:B------:R-:W-:Y:S05]  /*6800*/  BSYNC.RECONVERGENT B0 ;  /* 0x0000000000007941 */ /* 0x000fea0003800200 */
.L_x_103:
[----:B------:R-:W-:Y:S01]  /*6810*/  UIADD3 UR40, UPT, UPT, UR56, 0x1, URZ ;  /* 0x0000000138287890 */ /* 0x000fe2000fffe0ff */
[----:B------:R-:W-:Y:S03]  /*6820*/  BSSY.RECONVERGENT B0, `(.L_x_105) ;  /* 0x0000005000007945 */ /* 0x000fe60003800200 */
[----:B------:R-:W-:Y:S04]  /*6830*/  UISETP.NE.AND UP0, UPT, UR40, 0x3, UPT ;  /* 0x000000032800788c */ /* 0x000fe8000bf05270 */
[----:B------:R-:W-:Y:S01]  /*6840*/  USEL UR43, UR40, URZ, UP0 ;  /* 0x000000ff282b7287 */ /* 0x000fe20008000000 */
[----:B------:R-:W-:Y:S11]  /*6850*/  @P0 BRA `(.L_x_106) ;  /* 0x0000000000040947 */ /* 0x000ff60003800000 */
[----:B------:R-:W-:Y:S04]  /*6860*/  DEPBAR.LE SB0, 0x1 ;  /* 0x000080400000791a */ /* 0x000fe80000000000 */
.L_x_106:
[----:B------:R-:W-:Y:S05]  /*6870*/  BSYNC.RECONVERGENT B0 ;  /* 0x0000000000007941 */ /* 0x000fea0003800200 */
.L_x_105:
[----:B------:R-:W-:Y:S01]  /*6880*/  BAR.SYNC.DEFER_BLOCKING 0x1, 0x80 ;  /* 0x0042000000007b1d */ /* 0x000fe20000010000 */
[----:B------:R-:W-:Y:S01]  /*6890*/  ISETP.NE.AND P1, PT, R83, RZ, PT ;  /* 0x000000ff5300720c */ /* 0x000fe20003f25270 */
[----:B------:R-:W-:Y:S01]  /*68a0*/  UISETP.NE.AND UP0, UPT, UR50, URZ, UPT ;  /* 0x000000ff3200728c */ /* 0x000fe2000bf05270 */
[----:B------:R-:W-:Y:S11]  /*68b0*/  LEA R2, R43, UR48, 0x3 ;  /* 0x000000302b027c11 */ /* 0x000ff6000f8e18ff */
[----:B------:R-:W-:Y:S01]  /*68c0*/  @P1 SHF.L.U32 R3, R42, 0x1f, RZ ;  /* 0x0000001f2a031819 */ /* 0x000fe200000006ff */
[----:B------:R-:W-:Y:S06]  /*68d0*/  BRA.U !UP0, `(.L_x_107) ;  /* 0x0000000108247547 */ /* 0x000fec000b800000 */
[----:B-1----:R-:W-:Y:S01]  /*68e0*/  IMAD.U32 R5, RZ, RZ, UR49 ;  /* 0x00000031ff057e24 */ /* 0x002fe2000f8e00ff */
[----:B------:R-:W-:Y:S01]  /*68f0*/  MOV R0, UR37 ;  /* 0x0000002500007c02 */ /* 0x000fe20008000f00 */
[----:B------:R-:W-:Y:S03]  /*6900*/  UIADD3 UR49, UPT, UPT, UR49, 0x1, URZ ;  /* 0x0000000131317890 */ /* 0x000fe6000fffe0ff */
[----:B------:R-:W-:Y:S01]  /*6910*/  @P1 LEA R5, R5, UR48, 0x3 ;  /* 0x0000003005051c11 */ /* 0x000fe2000f8e18ff */
[----:B------:R-:W-:Y:S04]  /*6920*/  UISETP.NE.AND UP0, UPT, UR49, 0x3, UPT ;  /* 0x000000033100788c */ /* 0x000fe8000bf05270 */
[----:B------:R-:W-:Y:S01]  /*6930*/  @P1 VIADD R5, R5, 0xd8 ;  /* 0x000000d805051836 */ /* 0x000fe20000000000 */
[----:B------:R-:W-:Y:S04]  /*6940*/  USEL UR49, UR49, URZ, UP0 ;  /* 0x000000ff31317287 */ /* 0x000fe80008000000 */
[----:B------:R-:W-:Y:S04]  /*6950*/  @P1 PRMT R0, R0, 0x654, R5 ;  /* 0x0000065400001816 */ /* 0x000fe80000000005 */
[----:B------:R2:W-:Y:S04]  /*6960*/  @P1 SYNCS.ARRIVE.TRANS64.RED.A1T0 RZ, [R0+URZ], RZ ;  /* 0x000000ff00ff19a7 */ /* 0x0005e800081004ff */
.L_x_107:
[----:B------:R-:W3:Y:S01]  /*6970*/  @P1 SYNCS.PHASECHK.TRANS64.TRYWAIT P0, [R2+URZ+0xc0], R3 ;  /* 0x0000c003020015a7 */ /* 0x000ee200080011ff */
[----:B------:R-:W-:Y:S01]  /*6980*/  BSSY B1, `(.L_x_108) ;  /* 0x0000017000017945 */ /* 0x000fe20003800000 */
[----:B---3--:R-:W-:Y:S03]  /*6990*/  @P1 SEL R87, RZ, 0x1, !P0 ;  /* 0x00000001ff571807 */ /* 0x008fe60004000000 */
[----:B------:R-:W-:Y:S05]  /*69a0*/  @!P1 BRA `(.L_x_109) ;  /* 0x0000000000509947 */ /* 0x000fea0003800000 */
[----:B------:R-:W-:Y:S01]  /*69b0*/  ISETP.NE.AND P1, PT, R88, RZ, PT ;  /* 0x000000ff5800720c */ /* 0x000fe20003f25270 */
[----:B------:R-:W-:Y:S01]  /*69c0*/  BSSY B0, `(.L_x_110) ;  /* 0x000000a000007945 */ /* 0x000fe20003800000 */
[----:B------:R-:W-:Y:S11]  /*69d0*/  ISETP.NE.AND P0, PT, R87, RZ, PT ;  /* 0x000000ff5700720c */ /* 0x000ff60003f05270 */
[----:B-1----:R-:W-:Y:S05]  /*69e0*/  @P1 IMAD R4, R43, 0x800, R72 ;  /* 0x000008002b041824 */ /* 0x002fea00078e0248 */
[----:B------:R-:W-:Y:S05]  /*69f0*/  @P1 LEA R4, R4, UR48, 0x2 ;  /* 0x0000003004041c11 */ /* 0x000fea000f8e10ff */
[--C-:B------:R-:W-:Y:S02]  /*6a00*/  @P1 IMAD.IADD R3, R85, 0x1, R4.reuse ;  /* 0x0000000155031824 */ /* 0x100fe400078e0204 */
[----:B--2---:R-:W-:Y:S01]  /*6a10*/  @P1 IMAD.IADD R0, R86, 0x1, R4 ;  /* 0x0000000156001824 */ /* 0x004fe200078e0204 */
[----:B------:R-:W-:Y:S06]  /*6a20*/  @P0 BRA `(.L_x_111) ;  /* 0x00000000000c0947 */ /* 0x000fec0003800000 */
[----:B------:R-:W-:Y:S04]  /*6a30*/  SHF.L.U32 R5, R42, 0x1f, RZ ;  /* 0x0000001f2a057819 */ /* 0x000fe800000006ff */
[----:B------:R-:W1:Y:S02]  /*6a40*/  SYNCS.PHASECHK.TRANS64.TRYWAIT P0, [R2+URZ+0xc0], R5 ;  /* 0x0000c005020075a7 */ /* 0x000e6400080011ff */
[----:B-1----:R-:W-:Y:S05]  /*6a50*/  @!P0 BRA `(.L_x_112) ;  /* 0x0000001800388947 */ /* 0x002fea0003800000 */
.L_x_111:
[----:B------:R-:W-:Y:S05]  /*6a60*/  BSYNC B0 ;  /* 0x0000000000007941 */ /* 0x000fea0003800000 */
.L_x_110:
[----:B------:R-:W-:Y:S11]  /*6a70*/  ISETP.NE.AND P0, PT, R88, RZ, PT ;  /* 0x000000ff5800720c */ /* 0x000ff60003f05270 */
[----:B------:R-:W-:Y:S02]  /*6a80*/  @!UPT UIADD3 URZ, UPT, UPT, URZ, URZ, URZ ;  /* 0x000000fffffff290 */ /* 0x000fe4000fffe0ff */
[----:B-1----:R-:W-:Y:S01]  /*6a90*/  @P0 IADD3 R2, PT, PT, R86, R3, RZ ;  /* 0x0000000356020210 */ /* 0x002fe20007ffe0ff */
[----:B------:R-:W-:Y:S05]  /*6aa0*/  @P0 WARPSYNC.ALL ;  /* 0x0000000000000948 */ /* 0x000fea0003800000 */
[----:B------:R3:W4:Y:S04]  /*6ab0*/  @P0 LDSM.16.M88.4 R56, [R4+0x400] ;  /* 0x000400000438083b */ /* 0x0007280000000200 */
[----:B------:R3:W1:Y:S04]  /*6ac0*/  @P0 LDSM.16.M88.4 R52, [R0+0x400] ;  /* 0x000400000034083b */ /* 0x0006680000000200 */
[----:B------:R3:W2:Y:S04]  /*6ad0*/  @P0 LDSM.16.M88.4 R48, [R3+0x400] ;  /* 0x000400000330083b */ /* 0x0006a80000000200 */
[----:B------:R3:W1:Y:S02]  /*6ae0*/  @P0 LDSM.16.M88.4 R44, [R2+0x400] ;  /* 0x00040000022c083b */ /* 0x0006640000000200 */
.L_x_109:
[----:B------:R-:W-:Y:S05]  /*6af0*/  BSYNC B1 ;  /* 0x0000000000017941 */ /* 0x000fea0003800000 */
.L_x_108:
[----:B--23--:R-:W-:Y:S05]  /*6b00*/  VIADD R0, R34, 0x20 ;  /* 0x0000002022007836 */ /* 0x00cfea0000000000 */
[----:B------:R-:W-:Y:S04]  /*6b10*/  SHF.R.U32.HI R0, RZ, 0x15, R0 ;  /* 0x00000015ff007819 */ /* 0x000fe80000011600 */
[----:B------:R-:W-:Y:S11]  /*6b20*/  LOP3.LUT P0, RZ, R0, 0x3, R73, 0x48, !PT ;  /* 0x0000000300ff7812 */ /* 0x000ff60007804849 */
[----:B------:R-:W-:Y:S02]  /*6b30*/  @!UPT UIADD3 URZ, UPT, UPT, URZ, URZ, URZ ;  /* 0x000000fffffff290 */ /* 0x000fe4000fffe0ff */
[----:B------:R-:W-:Y:S05]  /*6b40*/  @!P0 BRA `(.L_x_113) ;  /* 0x0000000000408947 */ /* 0x000fea0003800000 */
[----:B------:R-:W2:Y:S01]  /*6b50*/  LDCU.64 UR8, c[0x4][0x70] ;  /* 0x01000e00ff0877ac */ /* 0x000ea20008000a00 */
[----:B------:R-:W-:Y:S01]  /*6b60*/  MOV R3, 0x0 ;  /* 0x0000000000037802 */ /* 0x000fe20000000f00 */
[----:B-1----:R-:W-:Y:S02]  /*6b70*/  HFMA2 R12, -RZ, RZ, 0, 5.9604644775390625e-08 ;  /* 0x00000001ff0c7431 */ /* 0x002fe400000001ff */
[----:B------:R-:W-:Y:S02]  /*6b80*/  IMAD.MOV.U32 R8, RZ, RZ, 0x192 ;  /* 0x00000192ff087424 */ /* 0x000fe400078e00ff */
[----:B------:R-:W-:Y:S01]  /*6b90*/  IMAD.MOV.U32 R13, RZ, RZ, RZ ;  /* 0x000000ffff0d7224 */ /* 0x000fe200078e00ff */
[----:B------:R-:W1:Y:S01]  /*6ba0*/  LDCU.64 UR6, c[0x4][0x78] ;  /* 0x01000f00ff0677ac */ /* 0x000e620008000a00 */
[----:B------:R-:W3:Y:S01]  /*6bb0*/  LDC.64 R2, c[0x4][R3] ;  /* 0x0100000003027b82 */ /* 0x000ee20000000a00 */
[----:B------:R-:W5:Y:S01]  /*6bc0*/  LDCU.64 UR4, c[0x4][0x10] ;  /* 0x01000200ff0477ac */ /* 0x000f620008000a00 */
[----:B--2---:R-:W-:Y:S01]  /*6bd0*/  MOV R5, UR9 ;  /* 0x0000000900057c02 */ /* 0x004fe20008000f00 */
[----:B------:R-:W-:Y:S01]  /*6be0*/  IMAD.U32 R4, RZ, RZ, UR8 ;  /* 0x00000008ff047e24 */ /* 0x000fe2000f8e00ff */
[----:B-1----:R-:W-:Y:S01]  /*6bf0*/  MOV R7, UR7 ;  /* 0x0000000700077c02 */ /* 0x002fe20008000f00 */
[----:B------:R-:W-:Y:S01]  /*6c00*/  IMAD.U32 R6, RZ, RZ, UR6 ;  /* 0x00000006ff067e24 */ /* 0x000fe2000f8e00ff */
[----:B-----5:R-:W-:Y:S01]  /*6c10*/  MOV R11, UR5 ;  /* 0x00000005000b7c02 */ /* 0x020fe20008000f00 */
[----:B------:R-:W-:Y:S02]  /*6c20*/  IMAD.U32 R10, RZ, RZ, UR4 ;  /* 0x00000004ff0a7e24 */ /* 0x000fe4000f8e00ff */
[----:B------:R-:W-:Y:S07]  /*6c30*/  LEPC R20, `(.L_x_113) ;  /* 0x000000001014794e */ /* 0x000fee0000000000 */
[----:B---34-:R-:W-:Y:S05]  /*6c40*/  CALL.ABS.NOINC R2 ;  /* 0x0000000002007343 */ /* 0x018fea0003c00000 */
.L_x_113:
[----:B------:R-:W-:Y:S01]  /*6c50*/  ISETP.NE.AND P0, PT, R79, RZ, PT ;  /* 0x000000ff4f00720c */ /* 0x000fe20003f05270 */
[----:B------:R-:W-:Y:S05]  /*6c60*/  WARPSYNC.ALL ;  /* 0x0000000000007948 */ /* 0x000fea0003800000 */
[----:B------:R-:W-:Y:S01]  /*6c70*/  R2UR UR4, R34 ;  /* 0x00000000220472ca */ /* 0x000fe200000e0000 */
[----:B------:R-:W-:Y:S01]  /*6c80*/  IMAD.U32 R87, RZ, RZ, UR43 ;  /* 0x0000002bff577e24 */ /* 0x000fe2000f8e00ff */
[----:B------:R-:W-:Y:S01]  /*6c90*/  R2UR UR5, R84 ;  /* 0x00000000540572ca */ /* 0x000fe200000e0000 */
[----:B------:R-:W-:Y:S01]  /*6ca0*/  BSSY.RECONVERGENT B0, `(.L_x_114) ;  /* 0x0000060000007945 */ /* 0x000fe20003800200 */
[----:B----4-:R-:W-:Y:S01]  /*6cb0*/  LOP3.LUT R0, R56, 0xffffe000, RZ, 0xc0, !PT ;  /* 0xffffe00038007812 */ /* 0x010fe200078ec0ff */
[----:B------:R-:W-:Y:S01]  /*6cc0*/  IMAD R87, R87, 0x800, R72 ;  /* 0x0000080057577824 */ /* 0x000fe200078e0248 */
[----:B------:R-:W-:Y:S02]  /*6cd0*/  LOP3.LUT R2, R57, 0xffffe000, RZ, 0xc0, !PT ;  /* 0xffffe00039027812 */ /* 0x000fe400078ec0ff */
[----:B------:R-:W-:Y:S02]  /*6ce0*/  LOP3.LUT R3, R58, 0xffffe000, RZ, 0xc0, !PT ;  /* 0xffffe0003a037812 */ /* 0x000fe400078ec0ff */
[----:B------:R-:W-:Y:S02]  /*6cf0*/  LOP3.LUT R20, R59, 0xffffe000, RZ, 0xc0, !PT ;  /* 0xffffe0003b147812 */ /* 0x000fe400078ec0ff */
[----:B-1----:R-:W-:Y:S01]  /*6d00*/  LOP3.LUT R21, R52, 0xffffe000, RZ, 0xc0, !PT ;  /* 0xffffe00034157812 */ /* 0x002fe200078ec0ff */
[----:B------:R-:W1:Y:S01]  /*6d10*/  LDTM.16dp128bit.x8 R4, tmem[UR4+0x20] ;  /* 0x00002004000479ee */ /* 0x000e620008180000 */
[----:B------:R-:W-:Y:S01]  /*6d20*/  LOP3.LUT R36, R53, 0xffffe000, RZ, 0xc0, !PT ;  /* 0xffffe00035247812 */ /* 0x000fe200078ec0ff */
[----:B------:R-:W-:Y:S01]  /*6d30*/  UIADD3 UR5, UPT, UPT, UR5, 0x140, URZ ;  /* 0x0000014005057890 */ /* 0x000fe2000fffe0ff */
[----:B------:R-:W-:Y:S01]  /*6d40*/  LOP3.LUT R37, R54, 0xffffe000, RZ, 0xc0, !PT ;  /* 0xffffe00036257812 */ /* 0x000fe200078ec0ff */
[----:B------:R-:W-:Y:S01]  /*6d50*/  NOP ;  /* 0x0000000000007918 */ /* 0x000fe20000000000 */
[----:B------:R-:W-:Y:S01]  /*6d60*/  LOP3.LUT R38, R55, 0xffffe000, RZ, 0xc0, !PT ;  /* 0xffffe00037267812 */ /* 0x000fe200078ec0ff */
[----:B------:R-:W-:Y:S01]  /*6d70*/  UPRMT UR5, UR37, 0x654, UR5 ;  /* 0x0000065425057896 */ /* 0x000fe20008000005 */
[----:B------:R-:W-:Y:S02]  /*6d80*/  LOP3.LUT R39, R48, 0xffffe000, RZ, 0xc0, !PT ;  /* 0xffffe00030277812 */ /* 0x000fe400078ec0ff */
[----:B------:R-:W-:Y:S02]  /*6d90*/  LOP3.LUT R40, R49, 0xffffe000, RZ, 0xc0, !PT ;  /* 0xffffe00031287812 */ /* 0x000fe400078ec0ff */
[----:B------:R-:W-:Y:S02]  /*6da0*/  LOP3.LUT R41, R50, 0xffffe000, RZ, 0xc0, !PT ;  /* 0xffffe00032297812 */ /* 0x000fe400078ec0ff */
[----:B------:R-:W-:Y:S02]  /*6db0*/  LOP3.LUT R42, R51, 0xffffe000, RZ, 0xc0, !PT ;  /* 0xffffe000332a7812 */ /* 0x000fe400078ec0ff */
[----:B------:R-:W-:Y:S01]  /*6dc0*/  LOP3.LUT R43, R44, 0xffffe000, RZ, 0xc0, !PT ;  /* 0xffffe0002c2b7812 */ /* 0x000fe200078ec0ff */
[----:B-1----:R-:W-:Y:S01]  /*6dd0*/  SYNCS.ARRIVE.TRANS64.RED.A1T0 RZ, [UR5], RZ ;  /* 0x000000ffffff79a7 */ /* 0x002fe20008100405 */
[----:B------:R-:W-:Y:S02]  /*6de0*/  LOP3.LUT R44, R45, 0xffffe000, RZ, 0xc0, !PT ;  /* 0xffffe0002d2c7812 */ /* 0x000fe400078ec0ff */
[----:B------:R-:W-:Y:S02]  /*6df0*/  LEA R87, R87, UR48, 0x2 ;  /* 0x0000003057577c11 */ /* 0x000fe4000f8e10ff */
[----:B------:R-:W-:Y:S02]  /*6e00*/  LOP3.LUT R45, R46, 0xffffe000, RZ, 0xc0, !PT ;  /* 0xffffe0002e2d7812 */ /* 0x000fe400078ec0ff */
[----:B------:R-:W-:Y:S01]  /*6e10*/  LOP3.LUT R46, R47, 0xffffe000, RZ, 0xc0, !PT ;  /* 0xffffe0002f2e7812 */ /* 0x000fe200078ec0ff */
[C---:B------:R-:W-:Y:S01]  /*6e20*/  FMUL R4, R33.reuse, R4 ;  /* 0x0000000421047220 */ /* 0x040fe20000400000 */
[C-C-:B------:R-:W-:Y:S01]  /*6e30*/  IADD3 R84, PT, PT, R86.reuse, 0x400, R87.reuse ;  /* 0x0000040056547810 */ /* 0x140fe20007ffe057 */
[----:B------:R-:W-:Y:S01]  /*6e40*/  FMUL R5, R33, R5 ;  /* 0x0000000521057220 */ /* 0x000fe20000400000 */
[----:B------:R-:W-:Y:S01]  /*6e50*/  IADD3 R85, PT, PT, R85, 0x400, R87 ;  /* 0x0000040055557810 */ /* 0x000fe20007ffe057 */
[C---:B------:R-:W-:Y:S01]  /*6e60*/  FMUL R6, R33.reuse, R6 ;  /* 0x0000000621067220 */ /* 0x040fe20000400000 */
[----:B------:R-:W-:Y:S01]  /*6e70*/  FMUL R7, R33, R7 ;  /* 0x0000000721077220 */ /* 0x000fe20000400000 */
[----:B------:R-:W-:Y:S01]  /*6e80*/  FFMA R4, R35, R0, R4 ;  /* 0x0000000023047223 */ /* 0x000fe20000000004 */
[----:B------:R-:W-:Y:S01]  /*6e90*/  FMUL R8, R33, R8 ;  /* 0x0000000821087220 */ /* 0x000fe20000400000 */
[----:B------:R-:W-:Y:S01]  /*6ea0*/  FFMA R5, R35, R2, R5 ;  /* 0x0000000223057223 */ /* 0x000fe20000000005 */
[----:B------:R-:W-:Y:S01]  /*6eb0*/  FMUL R9, R33, R9 ;  /* 0x0000000921097220 */ /* 0x000fe20000400000 */
[----:B------:R-:W-:Y:S01]  /*6ec0*/  FFMA R6, R35, R3, R6 ;  /* 0x0000000323067223 */ /* 0x000fe20000000006 */
[----:B------:R-:W-:Y:S01]  /*6ed0*/  F2FP.TF32.F32.PACK_B R4, R4 ;  /* 0x00000004ff04723e */ /* 0x000fe200024050ff */
[----:B------:R-:W-:Y:S01]  /*6ee0*/  FMUL R10, R33, R10 ;  /* 0x0000000a210a7220 */ /* 0x000fe20000400000 */
[----:B------:R-:W-:Y:S01]  /*6ef0*/  F2FP.TF32.F32.PACK_B R5, R5 ;  /* 0x00000005ff05723e */ /* 0x000fe200024050ff */
[----:B------:R-:W-:Y:S01]  /*6f00*/  FFMA R7, R35, R20, R7 ;  /* 0x0000001423077223 */ /* 0x000fe20000000007 */
[----:B------:R-:W-:Y:S01]  /*6f10*/  FMUL R11, R33, R11 ;  /* 0x0000000b210b7220 */ /* 0x000fe20000400000 */
        /* <DEDUP_REMOVED lines=8> */
[----:B------:R-:W-:Y:S01]  /*6fa0*/  F2FP.TF32.F32.PACK_B R6, R6 ;  /* 0x00000006ff06723e */ /* 0x000fe200024050ff */
[----:B------:R-:W-:Y:S01]  /*6fb0*/  FFMA R12, R35, R39, R12 ;  /* 0x00000027230c7223 */ /* 0x000fe2000000000c */
[----:B------:R-:W-:Y:S01]  /*6fc0*/  F2FP.TF32.F32.PACK_B R7, R7 ;  /* 0x00000007ff07723e */ /* 0x000fe200024050ff */
[----:B------:R-:W-:Y:S01]  /*6fd0*/  FMUL R16, R33, R16 ;  /* 0x0000001021107220 */ /* 0x000fe20000400000 */
[----:B------:R-:W-:Y:S01]  /*6fe0*/  FFMA R13, R35, R40, R13 ;  /* 0x00000028230d7223 */ /* 0x000fe2000000000d */
[----:B------:R-:W-:Y:S01]  /*6ff0*/  FMUL R17, R33, R17 ;  /* 0x0000001121117220 */ /* 0x000fe20000400000 */
[----:B------:R-:W-:Y:S01]  /*7000*/  FFMA R14, R35, R41, R14 ;  /* 0x00000029230e7223 */ /* 0x000fe2000000000e */
[----:B------:R1:W-:Y:S01]  /*7010*/  STSM.16.M88.4 [R87+0x400], R4 ;  /* 0x0004000457007844 */ /* 0x0003e20000000200 */
[----:B------:R-:W-:Y:S01]  /*7020*/  FMUL R18, R33, R18 ;  /* 0x0000001221127220 */ /* 0x000fe20000400000 */
[----:B------:R-:W-:Y:S01]  /*7030*/  FFMA R15, R35, R42, R15 ;  /* 0x0000002a230f7223 */ /* 0x000fe2000000000f */
[----:B------:R-:W-:Y:S01]  /*7040*/  FMUL R19, R33, R19 ;  /* 0x0000001321137220 */ /* 0x000fe20000400000 */
[----:B------:R-:W-:Y:S01]  /*7050*/  F2FP.TF32.F32.PACK_B R8, R8 ;  /* 0x00000008ff08723e */ /* 0x000fe200024050ff */
[C---:B------:R-:W-:Y:S01]  /*7060*/  FFMA R16, R35.reuse, R43, R16 ;  /* 0x0000002b23107223 */ /* 0x040fe20000000010 */
[----:B------:R-:W-:Y:S01]  /*7070*/  F2FP.TF32.F32.PACK_B R9, R9 ;  /* 0x00000009ff09723e */ /* 0x000fe200024050ff */
[C---:B------:R-:W-:Y:S01]  /*7080*/  FFMA R17, R35.reuse, R44, R17 ;  /* 0x0000002c23117223 */ /* 0x040fe20000000011 */
[----:B------:R-:W-:Y:S01]  /*7090*/  F2FP.TF32.F32.PACK_B R10, R10 ;  /* 0x0000000aff0a723e */ /* 0x000fe200024050ff */
[C---:B------:R-:W-:Y:S01]  /*70a0*/  FFMA R18, R35.reuse, R45, R18 ;  /* 0x0000002d23127223 */ /* 0x040fe20000000012 */
[----:B------:R-:W-:Y:S01]  /*70b0*/  F2FP.TF32.F32.PACK_B R11, R11 ;  /* 0x0000000bff0b723e */ /* 0x000fe200024050ff */
[----:B------:R-:W-:Y:S01]  /*70c0*/  FFMA R19, R35, R46, R19 ;  /* 0x0000002e23137223 */ /* 0x000fe20000000013 */
[----:B------:R-:W-:Y:S01]  /*70d0*/  F2FP.TF32.F32.PACK_B R12, R12 ;  /* 0x0000000cff0c723e */ /* 0x000fe200024050ff */
[----:B------:R-:W-:Y:S01]  /*70e0*/  IMAD.IADD R86, R86, 0x1, R85 ;  /* 0x0000000156567824 */ /* 0x000fe200078e0255 */
[----:B------:R-:W-:Y:S01]  /*70f0*/  F2FP.TF32.F32.PACK_B R13, R13 ;  /* 0x0000000dff0d723e */ /* 0x000fe200024050ff */
[----:B------:R1:W-:Y:S01]  /*7100*/  STSM.16.M88.4 [R84], R8 ;  /* 0x0000000854007844 */ /* 0x0003e20000000200 */
        /* <DEDUP_REMOVED lines=18> */
[----:B------:R-:W-:Y:S02]  /*7230*/  UIADD3 UR5, UPT, UPT, UR41, 0x20, URZ ;  /* 0x0000002029057890 */ /* 0x000fe4000fffe0ff */
[----:B------:R-:W-:Y:S02]  /*7240*/  UIADD3 UR4, UPT, UPT, UR10, 0x400, URZ ;  /* 0x000004000a047890 */ /* 0x000fe4000fffe0ff */
[----:B------:R-:W-:Y:S01]  /*7250*/  UIADD3.X UR9, UPT, UPT, URZ, UR55, URZ, UP0, !UPT ;  /* 0x00000037ff097290 */ /* 0x000fe200087fe4ff */
[----:B------:R-:W-:Y:S01]  /*7260*/  UMOV UR6, UR42 ;  /* 0x0000002a00067c82 */ /* 0x000fe20008000000 */
[----:B------:R-:W-:Y:S07]  /*7270*/  UMOV UR7, UR36 ;  /* 0x0000002400077c82 */ /* 0x000fee0008000000 */
[----:B------:R2:W-:Y:S02]  /*7280*/  UTMASTG.3D [UR4], [UR8] ;  /* 0x00000004080073b5 */ /* 0x0005e40008010000 */
[----:B--2---:R0:W-:Y:S02]  /*7290*/  UTMACMDFLUSH ;  /* 0x00000000000079b7 */ /* 0x0041e40000000000 */
.L_x_115:
[----:B------:R-:W-:Y:S05]  /*72a0*/  BSYNC.RECONVERGENT B0 ;  /* 0x0000000000007941 */ /* 0x000fea0003800200 */
.L_x_114:
[----:B------:R-:W-:Y:S01]  /*72b0*/  UIADD3 UR43, UPT, UPT, UR43, 0x1, URZ ;  /* 0x000000012b2b7890 */ /* 0x000fe2000fffe0ff */
[----:B------:R-:W-:Y:S03]  /*72c0*/  BSSY.RECONVERGENT B0, `(.L_x_116) ;  /* 0x0000008000007945 */ /* 0x000fe60003800200 */
[----:B------:R-:W-:Y:S04]  /*72d0*/  UISETP.NE.AND UP0, UPT, UR43, 0x3, UPT ;  /* 0x000000032b00788c */ /* 0x000fe8000bf05270 */
[----:B------:R-:W-:Y:S02]  /*72e0*/  UISETP.EQ.XOR UP1, UPT, UR40, 0x3, !UP0 ;  /* 0x000000032800788c */ /* 0x000fe4000c722a70 */
[----:B------:R-:W-:Y:S02]  /*72f0*/  USEL UR56, UR43, URZ, UP0 ;  /* 0x000000ff2b387287 */ /* 0x000fe40008000000 */
[----:B------:R-:W-:Y:S04]  /*7300*/  USEL UR4, URZ, 0x1, !UP1 ;  /* 0x00000001ff047887 */ /* 0x000fe8000c800000 */
[----:B------:R-:W-:Y:S01]  /*7310*/  ULOP3.LUT UR51, UR51, UR4, URZ, 0x3c, !UPT ;  /* 0x0000000433337292 */ /* 0x000fe2000f8e3cff */
[----:B------:R-:W-:Y:S11]  /*7320*/  @P0 BRA `(.L_x_117) ;  /* 0x0000000000040947 */ /* 0x000ff60003800000 */
[----:B------:R-:W-:Y:S04]  /*7330*/  DEPBAR.LE SB0, 0x1 ;  /* 0x000080400000791a */ /* 0x000fe80000000000 */
.L_x_117:
[----:B------:R-:W-:Y:S05]  /*7340*/  BSYNC.RECONVERGENT B0 ;  /* 0x0000000000007941 */ /* 0x000fea0003800200 */
.L_x_116:
[----:B------:R-:W-:Y:S01]  /*7350*/  BAR.SYNC.DEFER_BLOCKING 0x1, 0x80 ;  /* 0x0042000000007b1d */ /* 0x000fe20000010000 */
[----:B------:R-:W-:Y:S01]  /*7360*/  UISETP.NE.AND UP0, UPT, UR50, -0x2, UPT ;  /* 0xfffffffe3200788c */ /* 0x000fe2000bf05270 */
[----:B------:R-:W-:Y:S08]  /*7370*/  IADD3 R0, PT, PT, R30, 0x1, RZ ;  /* 0x000000011e007810 */ /* 0x000ff00007ffe0ff */
[----:B------:R-:W-:Y:S05]  /*7380*/  BRA.U !UP0, `(.L_x_118) ;  /* 0x0000000108287547 */ /* 0x000fea000b800000 */
[----:B------:R-:W-:Y:S01]  /*7390*/  ISETP.NE.AND P0, PT, R83, RZ, PT ;  /* 0x000000ff5300720c */ /* 0x000fe20003f05270 */
[----:B------:R-:W-:Y:S01]  /*73a0*/  IMAD.U32 R3, RZ, RZ, UR49 ;  /* 0x00000031ff037e24 */ /* 0x000fe2000f8e00ff */
[----:B------:R-:W-:Y:S01]  /*73b0*/  UIADD3 UR49, UPT, UPT, UR49, 0x1, URZ ;  /* 0x0000000131317890 */ /* 0x000fe2000fffe0ff */
[----:B------:R-:W-:Y:S03]  /*73c0*/  IMAD.U32 R2, RZ, RZ, UR37 ;  /* 0x00000025ff027e24 */ /* 0x000fe6000f8e00ff */
[----:B------:R-:W-:Y:S04]  /*73d0*/  UISETP.NE.AND UP0, UPT, UR49, 0x3, UPT ;  /* 0x000000033100788c */ /* 0x000fe8000bf05270 */
[----:B------:R-:W-:Y:S03]  /*73e0*/  USEL UR49, UR49, URZ, UP0 ;  /* 0x000000ff31317287 */ /* 0x000fe60008000000 */
[----:B------:R-:W-:Y:S05]  /*73f0*/  @P0 LEA R3, R3, UR48, 0x3 ;  /* 0x0000003003030c11 */ /* 0x000fea000f8e18ff */
[----:B------:R-:W-:Y:S05]  /*7400*/  @P0 VIADD R3, R3, 0xd8 ;  /* 0x000000d803030836 */ /* 0x000fea0000000000 */
[----:B------:R-:W-:Y:S04]  /*7410*/  @P0 PRMT R2, R2, 0x654, R3 ;  /* 0x0000065402020816 */ /* 0x000fe80000000003 */
[----:B------:R2:W-:Y:S03]  /*7420*/  @P0 SYNCS.ARRIVE.TRANS64.RED.A1T0 RZ, [R2+URZ], RZ ;  /* 0x000000ff02ff09a7 */ /* 0x0005e600081004ff */
.L_x_118:
[----:B------:R-:W-:Y:S01]  /*7430*/  ISETP.NE.AND P2, PT, R80, RZ, PT ;  /* 0x000000ff5000720c */ /* 0x000fe20003f45270 */
[----:B------:R-:W-:Y:S01]  /*7440*/  UIADD3 UR50, UPT, UPT, UR50, 0x2, URZ ;  /* 0x0000000232327890 */ /* 0x000fe2000fffe0ff */
[----:B------:R-:W-:Y:S01]  /*7450*/  ISETP.NE.AND P0, PT, R82, 0x2, PT ;  /* 0x000000025200780c */ /* 0x000fe20003f05270 */
[----:B------:R-:W-:Y:S01]  /*7460*/  IMAD.IADD R20, R29, 0x1, R66 ;  /* 0x000000011d147824 */ /* 0x000fe200078e0242 */
[----:B------:R-:W-:Y:S01]  /*7470*/  ISETP.NE.AND P1, PT, R0, 0x4, PT ;  /* 0x000000040000780c */ /* 0x000fe20003f25270 */
[----:B------:R-:W-:Y:S01]  /*7480*/  IMAD.IADD R21, R31, 0x1, R68 ;  /* 0x000000011f157824 */ /* 0x000fe200078e0244 */
[----:B--2---:R-:W-:Y:S02]  /*7490*/  SEL R2, RZ, 0x1, P0 ;  /* 0x00000001ff027807 */ /* 0x004fe40000000000 */
[----:B------:R-:W-:Y:S02]  /*74a0*/  SEL R3, RZ, 0x1, P1 ;  /* 0x00000001ff037807 */ /* 0x000fe40000800000 */
[----:B------:R-:W-:Y:S02]  /*74b0*/  LOP3.LUT R75, R75, R2, RZ, 0x3c, !PT ;  /* 0x000000024b4b7212 */ /* 0x000fe400078e3cff */
[----:B------:R-:W-:Y:S02]  /*74c0*/  LOP3.LUT R76, R76, R3, RZ, 0x3c, !PT ;  /* 0x000000034c4c7212 */ /* 0x000fe400078e3cff */
[----:B------:R-:W-:Y:S02]  /*74d0*/  @P2 R2UR UR36, R74 ;  /* 0x000000004a2422ca */ /* 0x000fe400000e0000 */
[----:B------:R-:W-:Y:S02]  /*74e0*/  SEL R82, R82, RZ, P0 ;  /* 0x000000ff52527207 */ /* 0x000fe40000000000 */
[----:B------:R-:W-:Y:S01]  /*74f0*/  SEL R30, R0, RZ, P1 ;  /* 0x000000ff001e7207 */ /* 0x000fe20000800000 */
[----:B------:R-:W-:Y:S10]  /*7500*/  @P2 BRA `(.L_x_119) ;  /* 0xffffffdc00342947 */ /* 0x000ff4000383ffff */
[----:B------:R-:W-:-:S09]  /*7510*/  UISETP.NE.AND UP0, UPT, UR53, URZ, UPT ;  /* 0x000000ff3500728c */ /* 0x000fd2000bf05270 */
[----:B------:R-:W-:Y:S05]  /*7520*/  BRA.U !UP0, `(.L_x_120) ;  /* 0x0000000108487547 */ /* 0x000fea000b800000 */
[----:B------:R-:W2:Y:S02]  /*7530*/  LDCU.64 UR4, c[0x0][0x890] ;  /* 0x00011200ff0477ac */ /* 0x000ea40008000a00 */
[----:B--2---:R-:W-:-:S04]  /*7540*/  UISETP.NE.U32.AND UP0, UPT, UR4, URZ, UPT ;  /* 0x000000ff0400728c */ /* 0x004fc8000bf05070 */
[----:B------:R-:W-:-:S09]  /*7550*/  UISETP.NE.AND.EX UP0, UPT, UR5, URZ, UPT, UP0 ;  /* 0x000000ff0500728c */ /* 0x000fd2000bf05300 */
[----:B------:R-:W-:Y:S05]  /*7560*/  BRA.U UP0, `(.L_x_121) ;  /* 0x00000001000c7547 */ /* 0x000fea000b800000 */
[----:B------:R-:W-:-:S13]  /*7570*/  FSETP.NEU.AND P0, PT, R35, RZ, PT ;  /* 0x000000ff2300720b */ /* 0x000fda0003f0d000 */
[----:B------:R-:W-:Y:S05]  /*7580*/  @!P0 EXIT ;  /* 0x000000000000894d */ /* 0x000fea0003800000 */
[----:B------:R-:W-:Y:S05]  /*7590*/  BRA `(.L_x_120) ;  /* 0x00000000002c7947 */ /* 0x000fea0003800000 */
.L_x_121:
[----:B------:R-:W-:Y:S01]  /*75a0*/  ISETP.NE.AND P0, PT, R81, RZ, PT ;  /* 0x000000ff5100720c */ /* 0x000fe20003f05270 */
[----:B------:R-:W-:-:S12]  /*75b0*/  BSSY.RECONVERGENT B0, `(.L_x_120) ;  /* 0x0000009000007945 */ /* 0x000fd80003800200 */
[----:B------:R-:W-:Y:S05]  /*75c0*/  @P0 BRA `(.L_x_122) ;  /* 0x0000000000140947 */ /* 0x000fea0003800000 */
[----:B------:R-:W2:Y:S02]  /*75d0*/  LDCU.64 UR4, c[0x0][0x888] ;  /* 0x00011100ff0477ac */ /* 0x000ea40008000a00 */
[----:B--2---:R-:W-:-:S04]  /*75e0*/  ISETP.NE.U32.AND P0, PT, RZ, UR4, PT ;  /* 0x00000004ff007c0c */ /* 0x004fc8000bf05070 */
[----:B------:R-:W-:-:S13]  /*75f0*/  ISETP.NE.AND.EX P0, PT, RZ, UR5, PT, P0 ;  /* 0x00000005ff007c0c */ /* 0x000fda000bf05300 */
[----:B------:R-:W-:Y:S05]  /*7600*/  @!P0 EXIT ;  /* 0x000000000000894d */ /* 0x000fea0003800000 */
[----:B------:R-:W-:Y:S05]  /*7610*/  BRA `(.L_x_123) ;  /* 0x0000000000087947 */ /* 0x000fea0003800000 */
.L_x_122:
[----:B------:R-:W-:-:S13]  /*7620*/  FSETP.NEU.AND P0, PT, R35, RZ, PT ;  /* 0x000000ff2300720b */ /* 0x000fda0003f0d000 */
[----:B------:R-:W-:Y:S05]  /*7630*/  @!P0 EXIT ;  /* 0x000000000000894d */ /* 0x000fea0003800000 */
.L_x_123:
[----:B------:R-:W-:Y:S05]  /*7640*/  BSYNC.RECONVERGENT B0 ;  /* 0x0000000000007941 */ /* 0x000fea0003800200 */
.L_x_120:
[----:B------:R-:W-:Y:S01]  /*7650*/  ULEA UR4, UR49, UR48, 0x3 ;  /* 0x0000003031047291 */ /* 0x000fe2000f8e18ff */
[----:B------:R-:W-:-:S04]  /*7660*/  DEPBAR.LE SB0, 0x0 ;  /* 0x000080000000791a */ /* 0x000fc80000000000 */
[----:B------:R-:W-:-:S04]  /*7670*/  UIADD3 UR4, UPT, UPT, UR4, 0xd8, URZ ;  /* 0x000000d804047890 */ /* 0x000fc8000fffe0ff */
[----:B------:R-:W-:-:S09]  /*7680*/  UPRMT UR4, UR37, 0x654, UR4 ;  /* 0x0000065425047896 */ /* 0x000fd20008000004 */
[----:B------:R-:W-:Y:S01]  /*7690*/  SYNCS.ARRIVE.TRANS64.RED.A1T0 RZ, [UR4], RZ ;  /* 0x000000ffffff79a7 */ /* 0x000fe20008100404 */
[----:B------:R-:W-:Y:S05]  /*76a0*/  EXIT ;  /* 0x000000000000794d */ /* 0x000fea0003800000 */
.L_x_20:
[----:B--2---:R2:W1:Y:S02]  /*76b0*/  SYNCS.PHASECHK.TRANS64.TRYWAIT P0, [R3+URZ+0x170], R2 ;  /* 0x00017002030075a7 */ /* 0x00446400080011ff */
[----:B-1----:R-:W-:Y:S05]  /*76c0*/  @!P0 NANOSLEEP.SYNCS 0x989680 ;  /* 0x009896800000895d */ /* 0x002fea0003900000 */
[----:B------:R-:W1:Y:S02]  /*76d0*/  @!P0 SYNCS.PHASECHK.TRANS64 P0, [R3+URZ+0x170], R2 ;  /* 0x00017002030085a7 */ /* 0x000e6400080010ff */
[----:B-1----:R-:W-:Y:S05]  /*76e0*/  @!P0 BRA `(.L_x_20) ;  /* 0xfffffffc00f08947 */ /* 0x002fea000383ffff */
[----:B------:R-:W-:Y:S05]  /*76f0*/  BRA `(.L_x_124) ;  /* 0xffffffa000007947 */ /* 0x000fea000383ffff */
.L_x_23:
[----:B-1----:R-:W-:-:S07]  /*7700*/  MOV R2, UR33 ;  /* 0x0000002100027c02 */ /* 0x002fce0008000f00 */
.L_x_125:
[----:B-1----:R1:W2:Y:S02]  /*7710*/  SYNCS.PHASECHK.TRANS64.TRYWAIT P0, [R2+URZ+0x60], R5 ;  /* 0x00006005020075a7 */ /* 0x0022a400080011ff */
[----:B--2---:R-:W-:Y:S05]  /*7720*/  @!P0 NANOSLEEP.SYNCS 0x989680 ;  /* 0x009896800000895d */ /* 0x004fea0003900000 */
[----:B------:R-:W2:Y:S02]  /*7730*/  @!P0 SYNCS.PHASECHK.TRANS64 P0, [R2+URZ+0x60], R5 ;  /* 0x00006005020085a7 */ /* 0x000ea400080010ff */
[----:B--2---:R-:W-:Y:S05]  /*7740*/  @!P0 BRA `(.L_x_125) ;  /* 0xfffffffc00f08947 */ /* 0x004fea000383ffff */
[----:B------:R-:W-:Y:S05]  /*7750*/  BRA `(.L_x_22) ;  /* 0xffffffa000547947 */ /* 0x000fea000383ffff */
.L_x_29:
[----:B-1----:R-:W-:-:S07]  /*7760*/  MOV R2, UR25 ;  /* 0x0000001900027c02 */ /* 0x002fce0008000f00 */
.L_x_126:
[----:B-1----:R1:W2:Y:S02]  /*7770*/  SYNCS.PHASECHK.TRANS64.TRYWAIT P0, [R2+URZ+0x60], R5 ;  /* 0x00006005020075a7 */ /* 0x0022a400080011ff */
[----:B--2---:R-:W-:Y:S05]  /*7780*/  @!P0 NANOSLEEP.SYNCS 0x989680 ;  /* 0x009896800000895d */ /* 0x004fea0003900000 */
[----:B------:R-:W2:Y:S02]  /*7790*/  @!P0 SYNCS.PHASECHK.TRANS64 P0, [R2+URZ+0x60], R5 ;  /* 0x00006005020085a7 */ /* 0x000ea400080010ff */
[----:B--2---:R-:W-:Y:S05]  /*77a0*/  @!P0 BRA `(.L_x_126) ;  /* 0xfffffffc00f08947 */ /* 0x004fea000383ffff */
[----:B------:R-:W-:Y:S05]  /*77b0*/  BRA `(.L_x_28) ;  /* 0xffffffa400107947 */ /* 0x000fea000383ffff */
.L_x_33:
[----:B-1----:R1:W2:Y:S02]  /*77c0*/  SYNCS.PHASECHK.TRANS64.TRYWAIT P0, [R2+URZ+0x100], R3 ;  /* 0x00010003020075a7 */ /* 0x0022a400080011ff */
[----:B--2---:R-:W-:Y:S05]  /*77d0*/  @!P0 NANOSLEEP.SYNCS 0x989680 ;  /* 0x009896800000895d */ /* 0x004fea0003900000 */
[----:B------:R-:W2:Y:S02]  /*77e0*/  @!P0 SYNCS.PHASECHK.TRANS64 P0, [R2+URZ+0x100], R3 ;  /* 0x00010003020085a7 */ /* 0x000ea400080010ff */
[----:B--2---:R-:W-:Y:S05]  /*77f0*/  @!P0 BRA `(.L_x_33) ;  /* 0xfffffffc00f08947 */ /* 0x004fea000383ffff */
[----:B------:R-:W-:Y:S05]  /*7800*/  BRA `(.L_x_127) ;  /* 0xffffffa400b07947 */ /* 0x000fea000383ffff */
.L_x_37:
[----:B----4-:R-:W-:-:S07]  /*7810*/  MOV R0, UR5 ;  /* 0x0000000500007c02 */ /* 0x010fce0008000f00 */
.L_x_128:
[----:B-1----:R1:W2:Y:S02]  /*7820*/  SYNCS.PHASECHK.TRANS64.TRYWAIT P0, [R0+URZ], R3 ;  /* 0x00000003000075a7 */ /* 0x0022a400080011ff */
[----:B--2---:R-:W-:Y:S05]  /*7830*/  @!P0 NANOSLEEP.SYNCS 0x989680 ;  /* 0x009896800000895d */ /* 0x004fea0003900000 */
[----:B------:R-:W2:Y:S02]  /*7840*/  @!P0 SYNCS.PHASECHK.TRANS64 P0, [R0+URZ], R3 ;  /* 0x00000003000085a7 */ /* 0x000ea400080010ff */
[----:B--2---:R-:W-:Y:S05]  /*7850*/  @!P0 BRA `(.L_x_128) ;  /* 0xfffffffc00f08947 */ /* 0x004fea000383ffff */
[----:B------:R-:W-:Y:S05]  /*7860*/  BRA `(.L_x_129) ;  /* 0xffffffac00207947 */ /* 0x000fea000383ffff */
.L_x_38:
[----:B----4-:R-:W-:-:S07]  /*7870*/  MOV R0, UR5 ;  /* 0x0000000500007c02 */ /* 0x010fce0008000f00 */
.L_x_130:
[----:B-1----:R1:W2:Y:S02]  /*7880*/  SYNCS.PHASECHK.TRANS64.TRYWAIT P0, [R0+URZ], R3 ;  /* 0x00000003000075a7 */ /* 0x0022a400080011ff */
[----:B--2---:R-:W-:Y:S05]  /*7890*/  @!P0 NANOSLEEP.SYNCS 0x989680 ;  /* 0x009896800000895d */ /* 0x004fea0003900000 */
[----:B------:R-:W2:Y:S02]  /*78a0*/  @!P0 SYNCS.PHASECHK.TRANS64 P0, [R0+URZ], R3 ;  /* 0x00000003000085a7 */ /* 0x000ea400080010ff */
[----:B--2---:R-:W-:Y:S05]  /*78b0*/  @!P0 BRA `(.L_x_130) ;  /* 0xfffffffc00f08947 */ /* 0x004fea000383ffff */
[----:B------:R-:W-:Y:S05]  /*78c0*/  BRA `(.L_x_131) ;  /* 0xffffffac002c7947 */ /* 0x000fea000383ffff */
.L_x_39:
[----:B----4-:R-:W-:-:S07]  /*78d0*/  MOV R0, UR5 ;  /* 0x0000000500007c02 */ /* 0x010fce0008000f00 */
.L_x_132:
[----:B-1----:R1:W2:Y:S02]  /*78e0*/  SYNCS.PHASECHK.TRANS64.TRYWAIT P0, [R0+URZ], R3 ;  /* 0x00000003000075a7 */ /* 0x0022a400080011ff */
[----:B--2---:R-:W-:Y:S05]  /*78f0*/  @!P0 NANOSLEEP.SYNCS 0x989680 ;  /* 0x009896800000895d */ /* 0x004fea0003900000 */
[----:B------:R-:W2:Y:S02]  /*7900*/  @!P0 SYNCS.PHASECHK.TRANS64 P0, [R0+URZ], R3 ;  /* 0x00000003000085a7 */ /* 0x000ea400080010ff */
[----:B--2---:R-:W-:Y:S05]  /*7910*/  @!P0 BRA `(.L_x_132) ;  /* 0xfffffffc00f08947 */ /* 0x004fea000383ffff */
[----:B------:R-:W-:Y:S05]  /*7920*/  BRA `(.L_x_133) ;  /* 0xffffffac00387947 */ /* 0x000fea000383ffff */
.L_x_40:
[----:B----4-:R-:W-:-:S07]  /*7930*/  MOV R0, UR5 ;  /* 0x0000000500007c02 */ /* 0x010fce0008000f00 */
.L_x_134:
[----:B-1----:R1:W2:Y:S02]  /*7940*/  SYNCS.PHASECHK.TRANS64.TRYWAIT P0, [R0+URZ], R3 ;  /* 0x00000003000075a7 */ /* 0x0022a400080011ff */
[----:B--2---:R-:W-:Y:S05]  /*7950*/  @!P0 NANOSLEEP.SYNCS 0x989680 ;  /* 0x009896800000895d */ /* 0x004fea0003900000 */
[----:B------:R-:W2:Y:S02]  /*7960*/  @!P0 SYNCS.PHASECHK.TRANS64 P0, [R0+URZ], R3 ;  /* 0x00000003000085a7 */ /* 0x000ea400080010ff */
[----:B--2---:R-:W-:Y:S05]  /*7970*/  @!P0 BRA `(.L_x_134) ;  /* 0xfffffffc00f08947 */ /* 0x004fea000383ffff */
[----:B------:R-:W-:Y:S05]  /*7980*/  BRA `(.L_x_135) ;  /* 0xffffffac00447947 */ /* 0x000fea000383ffff */
.L_x_41:
[----:B----4-:R-:W-:-:S07]  /*7990*/  MOV R0, UR5 ;  /* 0x0000000500007c02 */ /* 0x010fce0008000f00 */
.L_x_136:
[----:B-1----:R1:W2:Y:S02]  /*79a0*/  SYNCS.PHASECHK.TRANS64.TRYWAIT P0, [R0+URZ], R3 ;  /* 0x00000003000075a7 */ /* 0x0022a400080011ff */
[----:B--2---:R-:W-:Y:S05]  /*79b0*/  @!P0 NANOSLEEP.SYNCS 0x989680 ;  /* 0x009896800000895d */ /* 0x004fea0003900000 */
[----:B------:R-:W2:Y:S02]  /*79c0*/  @!P0 SYNCS.PHASECHK.TRANS64 P0, [R0+URZ], R3 ;  /* 0x00000003000085a7 */ /* 0x000ea400080010ff */
[----:B--2---:R-:W-:Y:S05]  /*79d0*/  @!P0 BRA `(.L_x_136) ;  /* 0xfffffffc00f08947 */ /* 0x004fea000383ffff */
[----:B------:R-:W-:Y:S05]  /*79e0*/  BRA `(.L_x_137) ;  /* 0xffffffac00507947 */ /* 0x000fea000383ffff */
.L_x_42:
[----:B----4-:R-:W-:-:S07]  /*79f0*/  MOV R0, UR5 ;  /* 0x0000000500007c02 */ /* 0x010fce0008000f00 */
.L_x_138:
[----:B-1----:R1:W2:Y:S02]  /*7a00*/  SYNCS.PHASECHK.TRANS64.TRYWAIT P0, [R0+URZ], R3 ;  /* 0x00000003000075a7 */ /* 0x0022a400080011ff */
[----:B--2---:R-:W-:Y:S05]  /*7a10*/  @!P0 NANOSLEEP.SYNCS 0x989680 ;  /* 0x009896800000895d */ /* 0x004fea0003900000 */
[----:B------:R-:W2:Y:S02]  /*7a20*/  @!P0 SYNCS.PHASECHK.TRANS64 P0, [R0+URZ], R3 ;  /* 0x00000003000085a7 */ /* 0x000ea400080010ff */
[----:B--2---:R-:W-:Y:S05]  /*7a30*/  @!P0 BRA `(.L_x_138) ;  /* 0xfffffffc00f08947 */ /* 0x004fea000383ffff */
[----:B------:R-:W-:Y:S05]  /*7a40*/  BRA `(.L_x_139) ;  /* 0xffffffac005c7947 */ /* 0x000fea000383ffff */
.L_x_43:
[----:B----4-:R-:W-:-:S07]  /*7a50*/  MOV R0, UR5 ;  /* 0x0000000500007c02 */ /* 0x010fce0008000f00 */
.L_x_140:
[----:B-1----:R1:W2:Y:S02]  /*7a60*/  SYNCS.PHASECHK.TRANS64.TRYWAIT P0, [R0+URZ], R3 ;  /* 0x00000003000075a7 */ /* 0x0022a400080011ff */
[----:B--2---:R-:W-:Y:S05]  /*7a70*/  @!P0 NANOSLEEP.SYNCS 0x989680 ;  /* 0x009896800000895d */ /* 0x004fea0003900000 */
[----:B------:R-:W2:Y:S02]  /*7a80*/  @!P0 SYNCS.PHASECHK.TRANS64 P0, [R0+URZ], R3 ;  /* 0x00000003000085a7 */ /* 0x000ea400080010ff */
[----:B--2---:R-:W-:Y:S05]  /*7a90*/  @!P0 BRA `(.L_x_140) ;  /* 0xfffffffc00f08947 */ /* 0x004fea000383ffff */
[----:B------:R-:W-:Y:S05]  /*7aa0*/  BRA `(.L_x_141) ;  /* 0xffffffac00687947 */ /* 0x000fea000383ffff */
.L_x_44:
[----:B----4-:R-:W-:-:S07]  /*7ab0*/  MOV R0, UR5 ;  /* 0x0000000500007c02 */ /* 0x010fce0008000f00 */
.L_x_142:
[----:B-1----:R1:W2:Y:S02]  /*7ac0*/  SYNCS.PHASECHK.TRANS64.TRYWAIT P0, [R0+URZ], R3 ;  /* 0x00000003000075a7 */ /* 0x0022a400080011ff */
[----:B--2---:R-:W-:Y:S05]  /*7ad0*/  @!P0 NANOSLEEP.SYNCS 0x989680 ;  /* 0x009896800000895d */ /* 0x004fea0003900000 */
[----:B------:R-:W2:Y:S02]  /*7ae0*/  @!P0 SYNCS.PHASECHK.TRANS64 P0, [R0+URZ], R3 ;  /* 0x00000003000085a7 */ /* 0x000ea400080010ff */
[----:B--2---:R-:W-:Y:S05]  /*7af0*/  @!P0 BRA `(.L_x_142) ;  /* 0xfffffffc00f08947 */ /* 0x004fea000383ffff */
[----:B------:R-:W-:Y:S05]  /*7b00*/  BRA `(.L_x_143) ;  /* 0xffffffac00747947 */ /* 0x000fea000383ffff */
.L_x_45:
[----:B----4-:R-:W-:-:S07]  /*7b10*/  MOV R0, UR5 ;  /* 0x0000000500007c02 */ /* 0x010fce0008000f00 */
.L_x_144:
[----:B-1----:R1:W2:Y:S02]  /*7b20*/  SYNCS.PHASECHK.TRANS64.TRYWAIT P0, [R0+URZ], R3 ;  /* 0x00000003000075a7 */ /* 0x0022a400080011ff */
[----:B--2---:R-:W-:Y:S05]  /*7b30*/  @!P0 NANOSLEEP.SYNCS 0x989680 ;  /* 0x009896800000895d */ /* 0x004fea0003900000 */
[----:B------:R-:W2:Y:S02]  /*7b40*/  @!P0 SYNCS.PHASECHK.TRANS64 P0, [R0+URZ], R3 ;  /* 0x00000003000085a7 */ /* 0x000ea400080010ff */
[----:B--2---:R-:W-:Y:S05]  /*7b50*/  @!P0 BRA `(.L_x_144) ;  /* 0xfffffffc00f08947 */ /* 0x004fea000383ffff */
[----:B------:R-:W-:Y:S05]  /*7b60*/  BRA `(.L_x_145) ;  /* 0xffffffac00807947 */ /* 0x000fea000383ffff */
.L_x_46:
[----:B----4-:R-:W-:-:S07]  /*7b70*/  MOV R0, UR5 ;  /* 0x0000000500007c02 */ /* 0x010fce0008000f00 */
.L_x_146:
[----:B-1----:R1:W2:Y:S02]  /*7b80*/  SYNCS.PHASECHK.TRANS64.TRYWAIT P0, [R0+URZ], R3 ;  /* 0x00000003000075a7 */ /* 0x0022a400080011ff */
[----:B--2---:R-:W-:Y:S05]  /*7b90*/  @!P0 NANOSLEEP.SYNCS 0x989680 ;  /* 0x009896800000895d */ /* 0x004fea0003900000 */
[----:B------:R-:W2:Y:S02]  /*7ba0*/  @!P0 SYNCS.PHASECHK.TRANS64 P0, [R0+URZ], R3 ;  /* 0x00000003000085a7 */ /* 0x000ea400080010ff */
[----:B--2---:R-:W-:Y:S05]  /*7bb0*/  @!P0 BRA `(.L_x_146) ;  /* 0xfffffffc00f08947 */ /* 0x004fea000383ffff */
[----:B------:R-:W-:Y:S05]  /*7bc0*/  BRA `(.L_x_147) ;  /* 0xffffffac008c7947 */ /* 0x000fea000383ffff */
.L_x_47:
[----:B----4-:R-:W-:-:S07]  /*7bd0*/  MOV R0, UR5 ;  /* 0x0000000500007c02 */ /* 0x010fce0008000f00 */
.L_x_148:
[----:B-1----:R1:W2:Y:S02]  /*7be0*/  SYNCS.PHASECHK.TRANS64.TRYWAIT P0, [R0+URZ], R3 ;  /* 0x00000003000075a7 */ /* 0x0022a400080011ff */
[----:B--2---:R-:W-:Y:S05]  /*7bf0*/  @!P0 NANOSLEEP.SYNCS 0x989680 ;  /* 0x009896800000895d */ /* 0x004fea0003900000 */
[----:B------:R-:W2:Y:S02]  /*7c00*/  @!P0 SYNCS.PHASECHK.TRANS64 P0, [R0+URZ], R3 ;  /* 0x00000003000085a7 */ /* 0x000ea400080010ff */
[----:B--2---:R-:W-:Y:S05]  /*7c10*/  @!P0 BRA `(.L_x_148) ;  /* 0xfffffffc00f08947 */ /* 0x004fea000383ffff */
[----:B------:R-:W-:Y:S05]  /*7c20*/  BRA `(.L_x_149) ;  /* 0xffffffac00987947 */ /* 0x000fea000383ffff */
.L_x_50:
[----:B-1----:R1:W2:Y:S02]  /*7c30*/  SYNCS.PHASECHK.TRANS64.TRYWAIT P0, [R0+URZ+0x160], R5 ;  /* 0x00016005000075a7 */ /* 0x0022a400080011ff */
[----:B--2---:R-:W-:Y:S05]  /*7c40*/  @!P0 NANOSLEEP.SYNCS 0x989680 ;  /* 0x009896800000895d */ /* 0x004fea0003900000 */
[----:B------:R-:W2:Y:S02]  /*7c50*/  @!P0 SYNCS.PHASECHK.TRANS64 P0, [R0+URZ+0x160], R5 ;  /* 0x00016005000085a7 */ /* 0x000ea400080010ff */
[----:B--2---:R-:W-:Y:S05]  /*7c60*/  @!P0 BRA `(.L_x_50) ;  /* 0xfffffffc00f08947 */ /* 0x004fea000383ffff */
[----:B------:R-:W-:Y:S05]  /*7c70*/  BRA `(.L_x_150) ;  /* 0xffffffac00f47947 */ /* 0x000fea000383ffff */
.L_x_51:
[----:B------:R-:W-:-:S07]  /*7c80*/  MOV R0, UR5 ;  /* 0x0000000500007c02 */ /* 0x000fce0008000f00 */
.L_x_151:
[----:B-1----:R1:W2:Y:S02]  /*7c90*/  SYNCS.PHASECHK.TRANS64.TRYWAIT P0, [R0+URZ+0x110], R5 ;  /* 0x00011005000075a7 */ /* 0x0022a400080011ff */
[----:B--2---:R-:W-:Y:S05]  /*7ca0*/  @!P0 NANOSLEEP.SYNCS 0x989680 ;  /* 0x009896800000895d */ /* 0x004fea0003900000 */
[----:B------:R-:W2:Y:S02]  /*7cb0*/  @!P0 SYNCS.PHASECHK.TRANS64 P0, [R0+URZ+0x110], R5 ;  /* 0x00011005000085a7 */ /* 0x000ea400080010ff */
[----:B--2---:R-:W-:Y:S05]  /*7cc0*/  @!P0 BRA `(.L_x_151) ;  /* 0xfffffffc00f08947 */ /* 0x004fea000383ffff */
[----:B------:R-:W-:Y:S05]  /*7cd0*/  BRA `(.L_x_152) ;  /* 0xffffffb000047947 */ /* 0x000fea000383ffff */
.L_x_52:
[----:B-1----:R1:W2:Y:S02]  /*7ce0*/  SYNCS.PHASECHK.TRANS64.TRYWAIT P1, [R0+URZ+0x100], R5 ;  /* 0x00010005000075a7 */ /* 0x0022a400080211ff */
[----:B--2---:R-:W-:Y:S05]  /*7cf0*/  @!P1 NANOSLEEP.SYNCS 0x989680 ;  /* 0x009896800000995d */ /* 0x004fea0003900000 */
[----:B------:R-:W2:Y:S02]  /*7d00*/  @!P1 SYNCS.PHASECHK.TRANS64 P1, [R0+URZ+0x100], R5 ;  /* 0x00010005000095a7 */ /* 0x000ea400080210ff */
[----:B--2---:R-:W-:Y:S05]  /*7d10*/  @!P1 BRA `(.L_x_52) ;  /* 0xfffffffc00f09947 */ /* 0x004fea000383ffff */
[----:B------:R-:W-:Y:S05]  /*7d20*/  BRA `(.L_x_153) ;  /* 0xffffffb000347947 */ /* 0x000fea000383ffff */
.L_x_55:
[----:B------:R-:W-:-:S07]  /*7d30*/  MOV R0, UR5 ;  /* 0x0000000500007c02 */ /* 0x000fce0008000f00 */
.L_x_154:
[----:B-1----:R1:W2:Y:S02]  /*7d40*/  SYNCS.PHASECHK.TRANS64.TRYWAIT P0, [R0+URZ+0x110], R3 ;  /* 0x00011003000075a7 */ /* 0x0022a400080011ff */
[----:B--2---:R-:W-:Y:S05]  /*7d50*/  @!P0 NANOSLEEP.SYNCS 0x989680 ;  /* 0x009896800000895d */ /* 0x004fea0003900000 */
[----:B------:R-:W2:Y:S02]  /*7d60*/  @!P0 SYNCS.PHASECHK.TRANS64 P0, [R0+URZ+0x110], R3 ;  /* 0x00011003000085a7 */ /* 0x000ea400080010ff */
[----:B--2---:R-:W-:Y:S05]  /*7d70*/  @!P0 BRA `(.L_x_154) ;  /* 0xfffffffc00f08947 */ /* 0x004fea000383ffff */
[----:B------:R-:W-:Y:S05]  /*7d80*/  BRA `(.L_x_54) ;  /* 0xffffffb000887947 */ /* 0x000fea000383ffff */
.L_x_62:
[----:B-1----:R1:W2:Y:S02]  /*7d90*/  SYNCS.PHASECHK.TRANS64.TRYWAIT P1, [R0+URZ+0x100], R5 ;  /* 0x00010005000075a7 */ /* 0x0022a400080211ff */
[----:B--2---:R-:W-:Y:S05]  /*7da0*/  @!P1 NANOSLEEP.SYNCS 0x989680 ;  /* 0x009896800000995d */ /* 0x004fea0003900000 */
[----:B------:R-:W2:Y:S02]  /*7db0*/  @!P1 SYNCS.PHASECHK.TRANS64 P1, [R0+URZ+0x100], R5 ;  /* 0x00010005000095a7 */ /* 0x000ea400080210ff */
[----:B--2---:R-:W-:Y:S05]  /*7dc0*/  @!P1 BRA `(.L_x_62) ;  /* 0xfffffffc00f09947 */ /* 0x004fea000383ffff */
[----:B------:R-:W-:Y:S05]  /*7dd0*/  BRA `(.L_x_155) ;  /* 0xffffffb400f87947 */ /* 0x000fea000383ffff */
.L_x_63:
[----:B------:R-:W-:-:S07]  /*7de0*/  MOV R3, UR7 ;  /* 0x0000000700037c02 */ /* 0x000fce0008000f00 */
.L_x_156:
[----:B-1----:R1:W2:Y:S02]  /*7df0*/  SYNCS.PHASECHK.TRANS64.TRYWAIT P0, [R3+URZ+0x140], R0 ;  /* 0x00014000030075a7 */ /* 0x0022a400080011ff */
[----:B--2---:R-:W-:Y:S05]  /*7e00*/  @!P0 NANOSLEEP.SYNCS 0x989680 ;  /* 0x009896800000895d */ /* 0x004fea0003900000 */
[----:B------:R-:W2:Y:S02]  /*7e10*/  @!P0 SYNCS.PHASECHK.TRANS64 P0, [R3+URZ+0x140], R0 ;  /* 0x00014000030085a7 */ /* 0x000ea400080010ff */
[----:B--2---:R-:W-:Y:S05]  /*7e20*/  @!P0 BRA `(.L_x_156) ;  /* 0xfffffffc00f08947 */ /* 0x004fea000383ffff */
[----:B------:R-:W-:Y:S05]  /*7e30*/  BRA `(.L_x_157) ;  /* 0xffffffb800487947 */ /* 0x000fea000383ffff */
.L_x_66:
[----:B------:R-:W-:Y:S07]  /*7e40*/  MOV R0, UR6 ;  /* 0x0000000600007c02 */ /* 0x000fee0008000f00 */
.L_x_158:
[----:B-1----:R1:W2:Y:S02]  /*7e50*/  SYNCS.PHASECHK.TRANS64.TRYWAIT P0, [R0+URZ], R3 ;  /* 0x00000003000075a7 */ /* 0x0022a400080011ff */
[----:B--2---:R-:W-:Y:S05]  /*7e60*/  @!P0 NANOSLEEP.SYNCS 0x989680 ;  /* 0x009896800000895d */ /* 0x004fea0003900000 */
[----:B------:R-:W2:Y:S02]  /*7e70*/  @!P0 SYNCS.PHASECHK.TRANS64 P0, [R0+URZ], R3 ;  /* 0x00000003000085a7 */ /* 0x000ea400080010ff */
[----:B--2---:R-:W-:Y:S05]  /*7e80*/  @!P0 BRA `(.L_x_158) ;  /* 0xfffffffc00f08947 */ /* 0x004fea000383ffff */
[----:B------:R-:W-:Y:S05]  /*7e90*/  BRA `(.L_x_65) ;  /* 0xffffffb800647947 */ /* 0x000fea000383ffff */
.L_x_69:
[----:B------:R-:W-:-:S07]  /*7ea0*/  MOV R0, UR6 ;  /* 0x0000000600007c02 */ /* 0x000fce0008000f00 */
.L_x_159:
[----:B--2---:R2:W4:Y:S02]  /*7eb0*/  SYNCS.PHASECHK.TRANS64.TRYWAIT P0, [R0+URZ], R3 ;  /* 0x00000003000075a7 */ /* 0x00452400080011ff */
[----:B----4-:R-:W-:Y:S05]  /*7ec0*/  @!P0 NANOSLEEP.SYNCS 0x989680 ;  /* 0x009896800000895d */ /* 0x010fea0003900000 */
[----:B------:R-:W4:Y:S02]  /*7ed0*/  @!P0 SYNCS.PHASECHK.TRANS64 P0, [R0+URZ], R3 ;  /* 0x00000003000085a7 */ /* 0x000f2400080010ff */
[----:B----4-:R-:W-:Y:S05]  /*7ee0*/  @!P0 BRA `(.L_x_159) ;  /* 0xfffffffc00f08947 */ /* 0x010fea000383ffff */
[----:B------:R-:W-:Y:S05]  /*7ef0*/  BRA `(.L_x_160) ;  /* 0xffffffbc00407947 */ /* 0x000fea000383ffff */
.L_x_70:
[----:B------:R-:W-:-:S07]  /*7f00*/  MOV R0, UR6 ;  /* 0x0000000600007c02 */ /* 0x000fce0008000f00 */
.L_x_161:
[----:B-1----:R1:W2:Y:S02]  /*7f10*/  SYNCS.PHASECHK.TRANS64.TRYWAIT P0, [R0+URZ], R3 ;  /* 0x00000003000075a7 */ /* 0x0022a400080011ff */
[----:B--2---:R-:W-:Y:S05]  /*7f20*/  @!P0 NANOSLEEP.SYNCS 0x989680 ;  /* 0x009896800000895d */ /* 0x004fea0003900000 */
[----:B------:R-:W2:Y:S02]  /*7f30*/  @!P0 SYNCS.PHASECHK.TRANS64 P0, [R0+URZ], R3 ;  /* 0x00000003000085a7 */ /* 0x000ea400080010ff */
[----:B--2---:R-:W-:Y:S05]  /*7f40*/  @!P0 BRA `(.L_x_161) ;  /* 0xfffffffc00f08947 */ /* 0x004fea000383ffff */
[----:B------:R-:W-:Y:S05]  /*7f50*/  BRA `(.L_x_162) ;  /* 0xffffffbc004c7947 */ /* 0x000fea000383ffff */
.L_x_71:
[----:B------:R-:W-:-:S07]  /*7f60*/  MOV R0, UR6 ;  /* 0x0000000600007c02 */ /* 0x000fce0008000f00 */
.L_x_163:
[----:B-1----:R1:W2:Y:S02]  /*7f70*/  SYNCS.PHASECHK.TRANS64.TRYWAIT P0, [R0+URZ], R3 ;  /* 0x00000003000075a7 */ /* 0x0022a400080011ff */
[----:B--2---:R-:W-:Y:S05]  /*7f80*/  @!P0 NANOSLEEP.SYNCS 0x989680 ;  /* 0x009896800000895d */ /* 0x004fea0003900000 */
[----:B------:R-:W2:Y:S02]  /*7f90*/  @!P0 SYNCS.PHASECHK.TRANS64 P0, [R0+URZ], R3 ;  /* 0x00000003000085a7 */ /* 0x000ea400080010ff */
[----:B--2---:R-:W-:Y:S05]  /*7fa0*/  @!P0 BRA `(.L_x_163) ;  /* 0xfffffffc00f08947 */ /* 0x004fea000383ffff */
[----:B------:R-:W-:Y:S05]  /*7fb0*/  BRA `(.L_x_164) ;  /* 0xffffffbc00587947 */ /* 0x000fea000383ffff */
.L_x_72:
[----:B------:R-:W-:-:S07]  /*7fc0*/  MOV R0, UR7 ;  /* 0x0000000700007c02 */ /* 0x000fce0008000f00 */
.L_x_165:
[----:B-1----:R1:W2:Y:S02]  /*7fd0*/  SYNCS.PHASECHK.TRANS64.TRYWAIT P0, [R0+URZ], R3 ;  /* 0x00000003000075a7 */ /* 0x0022a400080011ff */
[----:B--2---:R-:W-:Y:S05]  /*7fe0*/  @!P0 NANOSLEEP.SYNCS 0x989680 ;  /* 0x009896800000895d */ /* 0x004fea0003900000 */
[----:B------:R-:W2:Y:S02]  /*7ff0*/  @!P0 SYNCS.PHASECHK.TRANS64 P0, [R0+URZ], R3 ;  /* 0x00000003000085a7 */ /* 0x000ea400080010ff */
[----:B--2---:R-:W-:Y:S05]  /*8000*/  @!P0 BRA `(.L_x_165) ;  /* 0xfffffffc00f08947 */ /* 0x004fea000383ffff */
[----:B------:R-:W-:Y:S05]  /*8010*/  BRA `(.L_x_166) ;  /* 0xffffffbc00647947 */ /* 0x000fea000383ffff */
.L_x_77:
[----:B--2---:R2:W3:Y:S02]  /*8020*/  SYNCS.PHASECHK.TRANS64.TRYWAIT P0, [R0+URZ+0x100], R3 ;  /* 0x00010003000075a7 */ /* 0x0044e400080011ff */
[----:B---3--:R-:W-:Y:S05]  /*8030*/  @!P0 NANOSLEEP.SYNCS 0x989680 ;  /* 0x009896800000895d */ /* 0x008fea0003900000 */
[----:B------:R-:W3:Y:S02]  /*8040*/  @!P0 SYNCS.PHASECHK.TRANS64 P0, [R0+URZ+0x100], R3 ;  /* 0x00010003000085a7 */ /* 0x000ee400080010ff */
[----:B---3--:R-:W-:Y:S05]  /*8050*/  @!P0 BRA `(.L_x_77) ;  /* 0xfffffffc00f08947 */ /* 0x008fea000383ffff */
[----:B------:R-:W-:Y:S05]  /*8060*/  BRA `(.L_x_167) ;  /* 0xffffffc000607947 */ /* 0x000fea000383ffff */
.L_x_80:
[----:B------:R-:W-:Y:S07]  /*8070*/  MOV R0, UR7 ;  /* 0x0000000700007c02 */ /* 0x000fee0008000f00 */
.L_x_168:
[----:B--2---:R2:W3:Y:S02]  /*8080*/  SYNCS.PHASECHK.TRANS64.TRYWAIT P0, [R0+URZ+0xf8], R3 ;  /* 0x0000f803000075a7 */ /* 0x0044e400080011ff */
[----:B---3--:R-:W-:Y:S05]  /*8090*/  @!P0 NANOSLEEP.SYNCS 0x989680 ;  /* 0x009896800000895d */ /* 0x008fea0003900000 */
[----:B------:R-:W3:Y:S02]  /*80a0*/  @!P0 SYNCS.PHASECHK.TRANS64 P0, [R0+URZ+0xf8], R3 ;  /* 0x0000f803000085a7 */ /* 0x000ee400080010ff */
[----:B---3--:R-:W-:Y:S05]  /*80b0*/  @!P0 BRA `(.L_x_168) ;  /* 0xfffffffc00f08947 */ /* 0x008fea000383ffff */
[----:B------:R-:W-:Y:S05]  /*80c0*/  BRA `(.L_x_79) ;  /* 0xffffffc400407947 */ /* 0x000fea000383ffff */
.L_x_83:
[----:B------:R-:W-:Y:S07]  /*80d0*/  MOV R0, UR15 ;  /* 0x0000000f00007c02 */ /* 0x000fee0008000f00 */
.L_x_169:
[----:B-1----:R1:W2:Y:S02]  /*80e0*/  SYNCS.PHASECHK.TRANS64.TRYWAIT P0, [R0+URZ+0xd8], R3 ;  /* 0x0000d803000075a7 */ /* 0x0022a400080011ff */
[----:B--2---:R-:W-:Y:S05]  /*80f0*/  @!P0 NANOSLEEP.SYNCS 0x989680 ;  /* 0x009896800000895d */ /* 0x004fea0003900000 */
[----:B------:R-:W2:Y:S02]  /*8100*/  @!P0 SYNCS.PHASECHK.TRANS64 P0, [R0+URZ+0xd8], R3 ;  /* 0x0000d803000085a7 */ /* 0x000ea400080010ff */
[----:B--2---:R-:W-:Y:S05]  /*8110*/  @!P0 BRA `(.L_x_169) ;  /* 0xfffffffc00f08947 */ /* 0x004fea000383ffff */
[----:B------:R-:W-:Y:S05]  /*8120*/  BRA `(.L_x_170) ;  /* 0xffffffc400b87947 */ /* 0x000fea000383ffff */
.L_x_84:
[----:B------:R-:W-:Y:S07]  /*8130*/  MOV R3, UR13 ;  /* 0x0000000d00037c02 */ /* 0x000fee0008000f00 */
.L_x_171:
[----:B-1----:R1:W2:Y:S02]  /*8140*/  SYNCS.PHASECHK.TRANS64.TRYWAIT P0, [R3+URZ+0xd8], R12 ;  /* 0x0000d80c030075a7 */ /* 0x0022a400080011ff */
[----:B--2---:R-:W-:Y:S05]  /*8150*/  @!P0 NANOSLEEP.SYNCS 0x989680 ;  /* 0x009896800000895d */ /* 0x004fea0003900000 */
[----:B------:R-:W2:Y:S02]  /*8160*/  @!P0 SYNCS.PHASECHK.TRANS64 P0, [R3+URZ+0xd8], R12 ;  /* 0x0000d80c030085a7 */ /* 0x000ea400080010ff */
[----:B--2---:R-:W-:Y:S05]  /*8170*/  @!P0 BRA `(.L_x_171) ;  /* 0xfffffffc00f08947 */ /* 0x004fea000383ffff */
[----:B------:R-:W-:Y:S05]  /*8180*/  BRA `(.L_x_172) ;  /* 0xffffffc800587947 */ /* 0x000fea000383ffff */
.L_x_86:
[----:B------:R-:W-:-:S07]  /*8190*/  MOV R0, UR4 ;  /* 0x0000000400007c02 */ /* 0x000fce0008000f00 */
.L_x_173:
[----:B-1----:R1:W3:Y:S02]  /*81a0*/  SYNCS.PHASECHK.TRANS64.TRYWAIT P0, [R0+URZ], R3 ;  /* 0x00000003000075a7 */ /* 0x0022e400080011ff */
[----:B---3--:R-:W-:Y:S05]  /*81b0*/  @!P0 NANOSLEEP.SYNCS 0x989680 ;  /* 0x009896800000895d */ /* 0x008fea0003900000 */
[----:B------:R-:W3:Y:S02]  /*81c0*/  @!P0 SYNCS.PHASECHK.TRANS64 P0, [R0+URZ], R3 ;  /* 0x00000003000085a7 */ /* 0x000ee400080010ff */
[----:B---3--:R-:W-:Y:S05]  /*81d0*/  @!P0 BRA `(.L_x_173) ;  /* 0xfffffffc00f08947 */ /* 0x008fea000383ffff */
[----:B------:R-:W-:Y:S05]  /*81e0*/  BRA `(.L_x_174) ;  /* 0xffffffc800e47947 */ /* 0x000fea000383ffff */
.L_x_87:
[----:B------:R-:W-:-:S07]  /*81f0*/  MOV R0, UR4 ;  /* 0x0000000400007c02 */ /* 0x000fce0008000f00 */
.L_x_175:
[----:B-1----:R1:W3:Y:S02]  /*8200*/  SYNCS.PHASECHK.TRANS64.TRYWAIT P0, [R0+URZ], R3 ;  /* 0x00000003000075a7 */ /* 0x0022e400080011ff */
[----:B---3--:R-:W-:Y:S05]  /*8210*/  @!P0 NANOSLEEP.SYNCS 0x989680 ;  /* 0x009896800000895d */ /* 0x008fea0003900000 */
[----:B------:R-:W3:Y:S02]  /*8220*/  @!P0 SYNCS.PHASECHK.TRANS64 P0, [R0+URZ], R3 ;  /* 0x00000003000085a7 */ /* 0x000ee400080010ff */
[----:B---3--:R-:W-:Y:S05]  /*8230*/  @!P0 BRA `(.L_x_175) ;  /* 0xfffffffc00f08947 */ /* 0x008fea000383ffff */
[----:B------:R-:W-:Y:S05]  /*8240*/  BRA `(.L_x_176) ;  /* 0xffffffc800f07947 */ /* 0x000fea000383ffff */
.L_x_89:
[----:B--2---:R2:W4:Y:S02]  /*8250*/  SYNCS.PHASECHK.TRANS64.TRYWAIT P0, [R0+URZ+0x100], R3 ;  /* 0x00010003000075a7 */ /* 0x00452400080011ff */
[----:B----4-:R-:W-:Y:S05]  /*8260*/  @!P0 NANOSLEEP.SYNCS 0x989680 ;  /* 0x009896800000895d */ /* 0x010fea0003900000 */
[----:B------:R-:W4:Y:S02]  /*8270*/  @!P0 SYNCS.PHASECHK.TRANS64 P0, [R0+URZ+0x100], R3 ;  /* 0x00010003000085a7 */ /* 0x000f2400080010ff */
[----:B----4-:R-:W-:Y:S05]  /*8280*/  @!P0 BRA `(.L_x_89) ;  /* 0xfffffffc00f08947 */ /* 0x010fea000383ffff */
[----:B------:R-:W-:Y:S05]  /*8290*/  BRA `(.L_x_177) ;  /* 0xffffffcc00e47947 */ /* 0x000fea000383ffff */
.L_x_99:
[----:B-1----:R1:W3:Y:S02]  /*82a0*/  SYNCS.PHASECHK.TRANS64.TRYWAIT P1, [R0+URZ+0xc0], R5 ;  /* 0x0000c005000075a7 */ /* 0x0022e400080211ff */
[----:B---3--:R-:W-:Y:S05]  /*82b0*/  @!P1 NANOSLEEP.SYNCS 0x989680 ;  /* 0x009896800000995d */ /* 0x008fea0003900000 */
[----:B------:R-:W3:Y:S02]  /*82c0*/  @!P1 SYNCS.PHASECHK.TRANS64 P1, [R0+URZ+0xc0], R5 ;  /* 0x0000c005000095a7 */ /* 0x000ee400080210ff */
[----:B---3--:R-:W-:Y:S05]  /*82d0*/  @!P1 BRA `(.L_x_99) ;  /* 0xfffffffc00f09947 */ /* 0x008fea000383ffff */
[----:B------:R-:W-:Y:S05]  /*82e0*/  BRA `(.L_x_98) ;  /* 0xffffffd800f47947 */ /* 0x000fea000383ffff */
.L_x_101:
[----:B---3--:R3:W4:Y:S02]  /*82f0*/  SYNCS.PHASECHK.TRANS64.TRYWAIT P0, [R84+URZ+0x120], R7 ;  /* 0x00012007540075a7 */ /* 0x00872400080011ff */
[----:B----4-:R-:W-:Y:S05]  /*8300*/  @!P0 NANOSLEEP.SYNCS 0x989680 ;  /* 0x009896800000895d */ /* 0x010fea0003900000 */
[----:B------:R-:W4:Y:S02]  /*8310*/  @!P0 SYNCS.PHASECHK.TRANS64 P0, [R84+URZ+0x120], R7 ;  /* 0x00012007540085a7 */ /* 0x000f2400080010ff */
[----:B----4-:R-:W-:Y:S05]  /*8320*/  @!P0 BRA `(.L_x_101) ;  /* 0xfffffffc00f08947 */ /* 0x010fea000383ffff */
[----:B------:R-:W-:Y:S05]  /*8330*/  BRA `(.L_x_100) ;  /* 0xffffffdc006c7947 */ /* 0x000fea000383ffff */
.L_x_112:
[----:B-1----:R1:W2:Y:S02]  /*8340*/  SYNCS.PHASECHK.TRANS64.TRYWAIT P0, [R2+URZ+0xc0], R5 ;  /* 0x0000c005020075a7 */ /* 0x0022a400080011ff */
[----:B--2---:R-:W-:Y:S05]  /*8350*/  @!P0 NANOSLEEP.SYNCS 0x989680 ;  /* 0x009896800000895d */ /* 0x004fea0003900000 */
[----:B------:R-:W2:Y:S02]  /*8360*/  @!P0 SYNCS.PHASECHK.TRANS64 P0, [R2+URZ+0xc0], R5 ;  /* 0x0000c005020085a7 */ /* 0x000ea400080010ff */
[----:B--2---:R-:W-:Y:S05]  /*8370*/  @!P0 BRA `(.L_x_112) ;  /* 0xfffffffc00f08947 */ /* 0x004fea000383ffff */
[----:B------:R-:W-:Y:S05]  /*8380*/  BRA `(.L_x_111) ;  /* 0xffffffe400b47947 */ /* 0x000fea000383ffff */
        .weak           $__internal_0_$__cuda_sm10x_tcgen05_guardrail_trap_col_being_dealloced_not_returned_by_alloc
        .type           $__internal_0_$__cuda_sm10x_tcgen05_guardrail_trap_col_being_dealloced_not_returned_by_alloc,@function
        .size           $__internal_0_$__cuda_sm10x_tcgen05_guardrail_trap_col_being_dealloced_not_returned_by_alloc,($__internal_1_$__cuda_sm10x_tcgen05_guardrail_trap_phase_invalid_during_alloc - $__internal_0_$__cuda_sm10x_tcgen05_guardrail_trap_col_being_dealloced_not_returned_by_alloc)
$__internal_0_$__cuda_sm10x_tcgen05_guardrail_trap_col_being_dealloced_not_returned_by_alloc:
[----:B------:R-:W-:Y:S05]  /*8390*/  BPT.TRAP 0x1 ;  /* 0x000000040000795c */ /* 0x000fea0000300000 */
[----:B------:R-:W-:-:S04]  /*83a0*/  HFMA2 R3, -RZ, RZ, 0, 0 ;  /* 0x00000000ff037431 */ /* 0x000fc800000001ff */
[----:B------:R-:W-:Y:S05]  /*83b0*/  RET.REL.NODEC R2 `(_ZN7cutlass13device_kernelINS_4gemm6kernel13GemmUniversalIN4cute5tupleIJiiiiEEENS1_10collective13CollectiveMmaINS1_35MainloopSm100TmaUmmaWarpSpecializedILi12ELi2ELi4ENS5_IJNS4_1CILi1EEESB_SB_EEEEENS5_IJNSA_ILi64EEESE_NSA_ILi32EEEEEENS_10tfloat32_tENS5_IJlSB_lEEESH_NS5_IJSB_llEEENS4_8TiledMMAINS4_8MMA_AtomIJNS4_17SM100_MMA_TF32_SSISH_SH_fLi64ELi64ELNS4_4UMMA5MajorE0ELSO_1ELNSN_7ScaleInE0ELSP_0EEEEEENS4_6LayoutISC_NS5_IJNSA_ILi0EEEST_ST_EEEEENS5_IJNS4_10UnderscoreESW_SW_EEEEENS4_13SM90_TMA_LOADENS4_14ComposedLayoutINS4_7SwizzleILi3ELi4ELi3EEENS4_18smem_ptr_flag_bitsILi32EEENSS_INS5_IJNSA_ILi8EEESF_EEENS5_IJSF_SB_EEEEEEEvNS4_8identityESZ_NS10_INS11_ILi2ELi5ELi2EEES14_NSS_INS5_IJSF_NSA_ILi4EEEEEENS5_IJSB_SF_EEEEEEEvS1A_EENS_8epilogue10collective18CollectiveEpilogueINS1I_23Sm100TmaWarpSpecializedILi3ELi2ELi16ELb1ELb0EEEJSG_NS5_IJNSS_ISE_SB_EENSS_ISF_SB_EEEEESH_SI_SH_SI_NS1I_6fusion15FusionCallbacksIS1M_NS1Q_17LinearCombinationISH_fSH_fLNS_15FloatRoundStyleE2EEESG_S1P_JEEENS4_5SM1004TMEM4LOAD26SM100_TMEM_LOAD_16dp128b8xESZ_S19_NS4_17SM75_U32x4_LDSM_NENS4_14SM90_TMA_STOREES19_NS4_17SM90_U32x4_STSM_NENS4_39AutoVectorizingCopyWithAssumedAlignmentILi128EEEEEEvvEEEEvNT_6ParamsE) ;  /* 0xffffff7c02107950 */ /* 0x000fea0003c3ffff */
        .weak           $__internal_1_$__cuda_sm10x_tcgen05_guardrail_trap_phase_invalid_during_alloc
        .type           $__internal_1_$__cuda_sm10x_tcgen05_guardrail_trap_phase_invalid_during_alloc,@function
        .size           $__internal_1_$__cuda_sm10x_tcgen05_guardrail_trap_phase_invalid_during_alloc,($__internal_2_$__cuda_sm10x_tcgen05_guardrail_trap_unallocated_columns_being_dealloced - $__internal_1_$__cuda_sm10x_tcgen05_guardrail_trap_phase_invalid_during_alloc)
$__internal_1_$__cuda_sm10x_tcgen05_guardrail_trap_phase_invalid_during_alloc:
[----:B------:R-:W-:Y:S05]  /*83c0*/  BPT.TRAP 0x1 ;  /* 0x000000040000795c */ /* 0x000fea0000300000 */
[----:B------:R-:W-:-:S04]  /*83d0*/  MOV R3, 0x0 ;  /* 0x0000000000037802 */ /* 0x000fc80000000f00 */
[----:B------:R-:W-:Y:S05]  /*83e0*/  RET.REL.NODEC R2 `(_ZN7cutlass13device_kernelINS_4gemm6kernel13GemmUniversalIN4cute5tupleIJiiiiEEENS1_10collective13CollectiveMmaINS1_35MainloopSm100TmaUmmaWarpSpecializedILi12ELi2ELi4ENS5_IJNS4_1CILi1EEESB_SB_EEEEENS5_IJNSA_ILi64EEESE_NSA_ILi32EEEEEENS_10tfloat32_tENS5_IJlSB_lEEESH_NS5_IJSB_llEEENS4_8TiledMMAINS4_8MMA_AtomIJNS4_17SM100_MMA_TF32_SSISH_SH_fLi64ELi64ELNS4_4UMMA5MajorE0ELSO_1ELNSN_7ScaleInE0ELSP_0EEEEEENS4_6LayoutISC_NS5_IJNSA_ILi0EEEST_ST_EEEEENS5_IJNS4_10UnderscoreESW_SW_EEEEENS4_13SM90_TMA_LOADENS4_14ComposedLayoutINS4_7SwizzleILi3ELi4ELi3EEENS4_18smem_ptr_flag_bitsILi32EEENSS_INS5_IJNSA_ILi8EEESF_EEENS5_IJSF_SB_EEEEEEEvNS4_8identityESZ_NS10_INS11_ILi2ELi5ELi2EEES14_NSS_INS5_IJSF_NSA_ILi4EEEEEENS5_IJSB_SF_EEEEEEEvS1A_EENS_8epilogue10collective18CollectiveEpilogueINS1I_23Sm100TmaWarpSpecializedILi3ELi2ELi16ELb1ELb0EEEJSG_NS5_IJNSS_ISE_SB_EENSS_ISF_SB_EEEEESH_SI_SH_SI_NS1I_6fusion15FusionCallbacksIS1M_NS1Q_17LinearCombinationISH_fSH_fLNS_15FloatRoundStyleE2EEESG_S1P_JEEENS4_5SM1004TMEM4LOAD26SM100_TMEM_LOAD_16dp128b8xESZ_S19_NS4_17SM75_U32x4_LDSM_NENS4_14SM90_TMA_STOREES19_NS4_17SM90_U32x4_STSM_NENS4_39AutoVectorizingCopyWithAssumedAlignmentILi128EEEEEEvvEEEEvNT_6ParamsE) ;  /* 0xffffff7c02047950 */ /* 0x000fea0003c3ffff */
        .weak           $__internal_2_$__cuda_sm10x_tcgen05_guardrail_trap_unallocated_columns_being_dealloced
        .type           $__internal_2_$__cuda_sm10x_tcgen05_guardrail_trap_unallocated_columns_being_dealloced,@function
        .size           $__internal_2_$__cuda_sm10x_tcgen05_guardrail_trap_unallocated_columns_being_dealloced,(.L_x_179 - $__internal_2_$__cuda_sm10x_tcgen05_guardrail_trap_unallocated_columns_being_dealloced)
$__internal_2_$__cuda_sm10x_tcgen05_guardrail_trap_unallocated_columns_being_dealloced:
[----:B------:R-:W-:Y:S05]  /*83f0*/  BPT.TRAP 0x1 ;  /* 0x000000040000795c */ /* 0x000fea0000300000 */
[----:B------:R-:W-:-:S04]  /*8400*/  HFMA2 R3, -RZ, RZ, 0, 0 ;  /* 0x00000000ff037431 */ /* 0x000fc800000001ff */
[----:B------:R-:W-:Y:S05]  /*8410*/  RET.REL.NODEC R2 `(_ZN7cutlass13device_kernelINS_4gemm6kernel13GemmUniversalIN4cute5tupleIJiiiiEEENS1_10collective13CollectiveMmaINS1_35MainloopSm100TmaUmmaWarpSpecializedILi12ELi2ELi4ENS5_IJNS4_1CILi1EEESB_SB_EEEEENS5_IJNSA_ILi64EEESE_NSA_ILi32EEEEEENS_10tfloat32_tENS5_IJlSB_lEEESH_NS5_IJSB_llEEENS4_8TiledMMAINS4_8MMA_AtomIJNS4_17SM100_MMA_TF32_SSISH_SH_fLi64ELi64ELNS4_4UMMA5MajorE0ELSO_1ELNSN_7ScaleInE0ELSP_0EEEEEENS4_6LayoutISC_NS5_IJNSA_ILi0EEEST_ST_EEEEENS5_IJNS4_10UnderscoreESW_SW_EEEEENS4_13SM90_TMA_LOADENS4_14ComposedLayoutINS4_7SwizzleILi3ELi4ELi3EEENS4_18smem_ptr_flag_bitsILi32EEENSS_INS5_IJNSA_ILi8EEESF_EEENS5_IJSF_SB_EEEEEEEvNS4_8identityESZ_NS10_INS11_ILi2ELi5ELi2EEES14_NSS_INS5_IJSF_NSA_ILi4EEEEEENS5_IJSB_SF_EEEEEEEvS1A_EENS_8epilogue10collective18CollectiveEpilogueINS1I_23Sm100TmaWarpSpecializedILi3ELi2ELi16ELb1ELb0EEEJSG_NS5_IJNSS_ISE_SB_EENSS_ISF_SB_EEEEESH_SI_SH_SI_NS1I_6fusion15FusionCallbacksIS1M_NS1Q_17LinearCombinationISH_fSH_fLNS_15FloatRoundStyleE2EEESG_S1P_JEEENS4_5SM1004TMEM4LOAD26SM100_TMEM_LOAD_16dp128b8xESZ_S19_NS4_17SM75_U32x4_LDSM_NENS4_14SM90_TMA_STOREES19_NS4_17SM90_U32x4_STSM_NENS4_39AutoVectorizingCopyWithAssumedAlignmentILi128EEEEEEvvEEEEvNT_6ParamsE) ;  /* 0xffffff7802f87950 */ /* 0x000fea0003c3ffff */
.L_x_178:
[----:B------:R-:W-:-:S00]  /*8420*/  BRA `(.L_x_178) ;  /* 0xfffffffc00fc7947 */ /* 0x000fc0000383ffff */
[----:B------:R-:W-:-:S00]  /*8430*/  NOP ;  /* 0x0000000000007918 */ /* 0x000fc00000000000 */
        /* <DEDUP_REMOVED lines=12> */
.L_x_179:


//--------------------- .nv.global.init           --------------------------
	.section	.nv.global.init,"aw",@progbits
.nv.global.init:
	.type		$str$27,@object
	.size		$str$27,($str$28 - $str$27)
$str$27:
        /*0000*/ 	.byte	0x28, 0x61, 0x64, 0x64, 0x72, 0x65, 0x73, 0x73, 0x20, 0x26, 0x20, 0x6d, 0x61, 0x73, 0x6b, 0x29
        /*0010*/ 	.byte	0x20, 0x3d, 0x3d, 0x20, 0x30, 0x00
	.type		$str$28,@object
	.size		$str$28,($str$26 - $str$28)
$str$28:
        /*0016*/ 	.byte	0x2f, 0x74, 0x6d, 0x70, 0x2f, 0x63, 0x75, 0x74, 0x6c, 0x61, 0x73, 0x73, 0x5f, 0x73, 0x77, 0x65
        /*0026*/ 	.byte	0x65, 0x70, 0x5f, 0x73, 0x72, 0x63, 0x2f, 0x69, 0x6e, 0x63, 0x6c, 0x75, 0x64, 0x65, 0x2f, 0x63
        /*0036*/ 	.byte	0x75, 0x74, 0x65, 0x2f, 0x70, 0x6f, 0x69, 0x6e, 0x74, 0x65, 0x72, 0x5f, 0x66, 0x6c, 0x61, 0x67
        /*0046*/ 	.byte	0x67, 0x65, 0x64, 0x2e, 0x68, 0x70, 0x70, 0x00
	.type		$str$26,@object
	.size		$str$26,($str$25 - $str$26)
$str$26:
        /*004e*/ 	.byte	0x2f, 0x74, 0x6d, 0x70, 0x2f, 0x63, 0x75, 0x74, 0x6c, 0x61, 0x73, 0x73, 0x5f, 0x73, 0x77, 0x65
        /*005e*/ 	.byte	0x65, 0x70, 0x5f, 0x73, 0x72, 0x63, 0x2f, 0x69, 0x6e, 0x63, 0x6c, 0x75, 0x64, 0x65, 0x2f, 0x63
        /*006e*/ 	.byte	0x75, 0x74, 0x65, 0x2f, 0x61, 0x74, 0x6f, 0x6d, 0x2f, 0x63, 0x6f, 0x70, 0x79, 0x5f, 0x74, 0x72
        /*007e*/ 	.byte	0x61, 0x69, 0x74, 0x73, 0x5f, 0x73, 0x6d, 0x31, 0x30, 0x30, 0x2e, 0x68, 0x70, 0x70, 0x00
	.type		$str$25,@object
	.size		$str$25,(__unnamed_1 - $str$25)
$str$25:
        /*008d*/ 	.byte	0x28, 0x28, 0x75, 0x69, 0x6e, 0x74, 0x33, 0x32, 0x5f, 0x74, 0x28, 0x74, 0x68, 0x72, 0x65, 0x61
        /*009d*/ 	.byte	0x64, 0x49, 0x64, 0x78, 0x2e, 0x78, 0x29, 0x20, 0x2f, 0x20, 0x33, 0x32, 0x29, 0x20, 0x25, 0x20
        /*00ad*/ 	.byte	0x34, 0x29, 0x20, 0x3d, 0x3d, 0x20, 0x28, 0x28, 0x28, 0x74, 0x6d, 0x65, 0x6d, 0x5f, 0x61, 0x64
        /*00bd*/ 	.byte	0x64, 0x72, 0x20, 0x3e, 0x3e, 0x20, 0x31, 0x36, 0x29, 0x20, 0x2f, 0x20, 0x33, 0x32, 0x29, 0x20
        /*00cd*/ 	.byte	0x25, 0x20, 0x34, 0x29, 0x00
	.type		__unnamed_1,@object
	.size		__unnamed_1,(__unnamed_2 - __unnamed_1)
__unnamed_1:
        /*00d2*/ 	.byte	0x61, 0x75, 0x74, 0x6f, 0x20, 0x63, 0x75, 0x74, 0x65, 0x3a, 0x3a, 0x61, 0x73, 0x5f, 0x70, 0x6f
        /* <DEDUP_REMOVED lines=24> */
        /*0262*/ 	.byte	0x30, 0x34, 0x38, 0x3e, 0x3e, 0x3e, 0x3e, 0x5d, 0x00
	.type		__unnamed_2,@object
	.size		__unnamed_2,(.L_2 - __unnamed_2)
__unnamed_2:
        /* <DEDUP_REMOVED lines=45> */
        /*053b*/ 	.byte	0x3e, 0x3e, 0x3e, 0x5d, 0x00
.L_2:


//--------------------- .nv.shared._ZN7cutlass13device_kernelINS_4gemm6kernel13GemmUniversalIN4cute5tupleIJiiiiEEENS1_10collective13CollectiveMmaINS1_35MainloopSm100TmaUmmaWarpSpecializedILi12ELi2ELi4ENS5_IJNS4_1CILi1EEESB_SB_EEEEENS5_IJNSA_ILi64EEESE_NSA_ILi32EEEEEENS_10tfloat32_tENS5_IJlSB_lEEESH_NS5_IJSB_llEEENS4_8TiledMMAINS4_8MMA_AtomIJNS4_17SM100_MMA_TF32_SSISH_SH_fLi64ELi64ELNS4_4UMMA5MajorE0ELSO_1ELNSN_7ScaleInE0ELSP_0EEEEEENS4_6LayoutISC_NS5_IJNSA_ILi0EEEST_ST_EEEEENS5_IJNS4_10UnderscoreESW_SW_EEEEENS4_13SM90_TMA_LOADENS4_14ComposedLayoutINS4_7SwizzleILi3ELi4ELi3EEENS4_18smem_ptr_flag_bitsILi32EEENSS_INS5_IJNSA_ILi8EEESF_EEENS5_IJSF_SB_EEEEEEEvNS4_8identityESZ_NS10_INS11_ILi2ELi5ELi2EEES14_NSS_INS5_IJSF_NSA_ILi4EEEEEENS5_IJSB_SF_EEEEEEEvS1A_EENS_8epilogue10collective18CollectiveEpilogueINS1I_23Sm100TmaWarpSpecializedILi3ELi2ELi16ELb1ELb0EEEJSG_NS5_IJNSS_ISE_SB_EENSS_ISF_SB_EEEEESH_SI_SH_SI_NS1I_6fusion15FusionCallbacksIS1M_NS1Q_17LinearCombinationISH_fSH_fLNS_15FloatRoundStyleE2EEESG_S1P_JEEENS4_5SM1004TMEM4LOAD26SM100_TMEM_LOAD_16dp128b8xESZ_S19_NS4_17SM75_U32x4_LDSM_NENS4_14SM90_TMA_STOREES19_NS4_17SM90_U32x4_STSM_NENS4_39AutoVectorizingCopyWithAssumedAlignmentILi128EEEEEEvvEEEEvNT_6ParamsE --------------------------
	.section	.nv.shared._ZN7cutlass13device_kernelINS_4gemm6kernel13GemmUniversalIN4cute5tupleIJiiiiEEENS1_10collective13CollectiveMmaINS1_35MainloopSm100TmaUmmaWarpSpecializedILi12ELi2ELi4ENS5_IJNS4_1CILi1EEESB_SB_EEEEENS5_IJNSA_ILi64EEESE_NSA_ILi32EEEEEENS_10tfloat32_tENS5_IJlSB_lEEESH_NS5_IJSB_llEEENS4_8TiledMMAINS4_8MMA_AtomIJNS4_17SM100_MMA_TF32_SSISH_SH_fLi64ELi64ELNS4_4UMMA5MajorE0ELSO_1ELNSN_7ScaleInE0ELSP_0EEEEEENS4_6LayoutISC_NS5_IJNSA_ILi0EEEST_ST_EEEEENS5_IJNS4_10UnderscoreESW_SW_EEEEENS4_13SM90_TMA_LOADENS4_14ComposedLayoutINS4_7SwizzleILi3ELi4ELi3EEENS4_18smem_ptr_flag_bitsILi32EEENSS_INS5_IJNSA_ILi8EEESF_EEENS5_IJSF_SB_EEEEEEEvNS4_8identityESZ_NS10_INS11_ILi2ELi5ELi2EEES14_NSS_INS5_IJSF_NSA_ILi4EEEEEENS5_IJSB_SF_EEEEEEEvS1A_EENS_8epilogue10collective18CollectiveEpilogueINS1I_23Sm100TmaWarpSpecializedILi3ELi2ELi16ELb1ELb0EEEJSG_NS5_IJNSS_ISE_SB_EENSS_ISF_SB_EEEEESH_SI_SH_SI_NS1I_6fusion15FusionCallbacksIS1M_NS1Q_17LinearCombinationISH_fSH_fLNS_15FloatRoundStyleE2EEESG_S1P_JEEENS4_5SM1004TMEM4LOAD26SM100_TMEM_LOAD_16dp128b8xESZ_S19_NS4_17SM75_U32x4_LDSM_NENS4_14SM90_TMA_STOREES19_NS4_17SM90_U32x4_STSM_NENS4_39AutoVectorizingCopyWithAssumedAlignmentILi128EEEEEEvvEEEEvNT_6ParamsE,"aw",@nobits
	.sectionflags	@""
	.align	16
	.zero		1024


//--------------------- .nv.shared.reserved.0     --------------------------
	.section	.nv.shared.reserved.0,"aw",@nobits
	.weak		__nv_reservedSMEM_offset_0_alias
	.size		__nv_reservedSMEM_offset_0_alias, 0, 64
	.other		__nv_reservedSMEM_offset_0_alias,@"STO_CUDA_RESERVED_SHARED STV_DEFAULT"
__nv_reservedSMEM_offset_0_alias:
	.zero		0
.nv.shared.reserved.0:
	.zero		64
	.weak		__nv_reservedSMEM_tcgen05_partition
	.type		__nv_reservedSMEM_tcgen05_partition,@object
	.size		__nv_reservedSMEM_tcgen05_partition,(.L_0 - __nv_reservedSMEM_tcgen05_partition)
__nv_reservedSMEM_tcgen05_partition:
	.zero		32
.L_0:


//--------------------- .nv.global                --------------------------
	.section	.nv.global,"aw",@nobits
.nv.global:
	.type		_ZN40_INTERNAL_8b6ed694_4_k_cu_2148b227_288934cute1_E,@object
	.size		_ZN40_INTERNAL_8b6ed694_4_k_cu_2148b227_288934cute1_E,(_ZN40_INTERNAL_8b6ed694_4_k_cu_2148b227_288934cuda3std3__45__cpo6cbeginE - _ZN40_INTERNAL_8b6ed694_4_k_cu_2148b227_288934cute1_E)
_ZN40_INTERNAL_8b6ed694_4_k_cu_2148b227_288934cute1_E:
	.zero		1
	.type		_ZN40_INTERNAL_8b6ed694_4_k_cu_2148b227_288934cuda3std3__45__cpo6cbeginE,@object
	.size		_ZN40_INTERNAL_8b6ed694_4_k_cu_2148b227_288934cuda3std3__45__cpo6cbeginE,(_ZN40_INTERNAL_8b6ed694_4_k_cu_2148b227_288934cuda3std3__48in_placeE - _ZN40_INTERNAL_8b6ed694_4_k_cu_2148b227_288934cuda3std3__45__cpo6cbeginE)
_ZN40_INTERNAL_8b6ed694_4_k_cu_2148b227_288934cuda3std3__45__cpo6cbeginE:
	.zero		1
	.type		_ZN40_INTERNAL_8b6ed694_4_k_cu_2148b227_288934cuda3std3__48in_placeE,@object
	.size		_ZN40_INTERNAL_8b6ed694_4_k_cu_2148b227_288934cuda3std3__48in_placeE,(_ZN40_INTERNAL_8b6ed694_4_k_cu_2148b227_288934cuda3std6ranges3__45__cpo9iter_moveE - _ZN40_INTERNAL_8b6ed694_4_k_cu_2148b227_288934cuda3std3__48in_placeE)
_ZN40_INTERNAL_8b6ed694_4_k_cu_2148b227_288934cuda3std3__48in_placeE:
	.zero		1
	.type		_ZN40_INTERNAL_8b6ed694_4_k_cu_2148b227_288934cuda3std6ranges3__45__cpo9iter_moveE,@object
	.size		_ZN40_INTERNAL_8b6ed694_4_k_cu_2148b227_288934cuda3std6ranges3__45__cpo9iter_moveE,(_ZN40_INTERNAL_8b6ed694_4_k_cu_2148b227_288934cuda3std3__45__cpo5beginE - _ZN40_INTERNAL_8b6ed694_4_k_cu_2148b227_288934cuda3std6ranges3__45__cpo9iter_moveE)
_ZN40_INTERNAL_8b6ed694_4_k_cu_2148b227_288934cuda3std6ranges3__45__cpo9iter_moveE:
	.zero		1
	.type		_ZN40_INTERNAL_8b6ed694_4_k_cu_2148b227_288934cuda3std3__45__cpo5beginE,@object
	.size		_ZN40_INTERNAL_8b6ed694_4_k_cu_2148b227_288934cuda3std3__45__cpo5beginE,(_ZN40_INTERNAL_8b6ed694_4_k_cu_2148b227_288934cuda3std3__442_GLOBAL__N__8b6ed694_4_k_cu_2148b227_288936ignoreE - _ZN40_INTERNAL_8b6ed694_4_k_cu_2148b227_288934cuda3std3__45__cpo5beginE)
_ZN40_INTERNAL_8b6ed694_4_k_cu_2148b227_288934cuda3std3__45__cpo5beginE:
	.zero		1
	.type		_ZN40_INTERNAL_8b6ed694_4_k_cu_2148b227_288934cuda3std3__442_GLOBAL__N__8b6ed694_4_k_cu_2148b227_288936ignoreE,@object
	.size		_ZN40_INTERNAL_8b6ed694_4_k_cu_2148b227_288934cuda3std3__442_GLOBAL__N__8b6ed694_4_k_cu_2148b227_288936ignoreE,(_ZN40_INTERNAL_8b6ed694_4_k_cu_2148b227_288934cute7productE - _ZN40_INTERNAL_8b6ed694_4_k_cu_2148b227_288934cuda3std3__442_GLOBAL__N__8b6ed694_4_k_cu_2148b227_288936ignoreE)
_ZN40_INTERNAL_8b6ed694_4_k_cu_2148b227_288934cuda3std3__442_GLOBAL__N__8b6ed694_4_k_cu_2148b227_288936ignoreE:
	.zero		1
	.type		_ZN40_INTERNAL_8b6ed694_4_k_cu_2148b227_288934cute7productE,@object
	.size		_ZN40_INTERNAL_8b6ed694_4_k_cu_2148b227_288934cute7productE,(_ZN40_INTERNAL_8b6ed694_4_k_cu_2148b227_288934cuda3std3__45__cpo3endE - _ZN40_INTERNAL_8b6ed694_4_k_cu_2148b227_288934cute7productE)
_ZN40_INTERNAL_8b6ed694_4_k_cu_2148b227_288934cute7productE:
	.zero		1
	.type		_ZN40_INTERNAL_8b6ed694_4_k_cu_2148b227_288934cuda3std3__45__cpo3endE,@object
	.size		_ZN40_INTERNAL_8b6ed694_4_k_cu_2148b227_288934cuda3std3__45__cpo3endE,(_ZN40_INTERNAL_8b6ed694_4_k_cu_2148b227_288934cuda3std3__419piecewise_constructE - _ZN40_INTERNAL_8b6ed694_4_k_cu_2148b227_288934cuda3std3__45__cpo3endE)
_ZN40_INTERNAL_8b6ed694_4_k_cu_2148b227_288934cuda3std3__45__cpo3endE:
	.zero		1
	.type		_ZN40_INTERNAL_8b6ed694_4_k_cu_2148b227_288934cuda3std3__419piecewise_constructE,@object
	.size		_ZN40_INTERNAL_8b6ed694_4_k_cu_2148b227_288934cuda3std3__419piecewise_constructE,(_ZN40_INTERNAL_8b6ed694_4_k_cu_2148b227_288934cuda3std3__45__cpo4cendE - _ZN40_INTERNAL_8b6ed694_4_k_cu_2148b227_288934cuda3std3__419piecewise_constructE)
_ZN40_INTERNAL_8b6ed694_4_k_cu_2148b227_288934cuda3std3__419piecewise_constructE:
	.zero		1
	.type		_ZN40_INTERNAL_8b6ed694_4_k_cu_2148b227_288934cuda3std3__45__cpo4cendE,@object
	.size		_ZN40_INTERNAL_8b6ed694_4_k_cu_2148b227_288934cuda3std3__45__cpo4cendE,(_ZN40_INTERNAL_8b6ed694_4_k_cu_2148b227_288934cuda3std6ranges3__45__cpo4swapE - _ZN40_INTERNAL_8b6ed694_4_k_cu_2148b227_288934cuda3std3__45__cpo4cendE)
_ZN40_INTERNAL_8b6ed694_4_k_cu_2148b227_288934cuda3std3__45__cpo4cendE:
	.zero		1
	.type		_ZN40_INTERNAL_8b6ed694_4_k_cu_2148b227_288934cuda3std6ranges3__45__cpo4swapE,@object
	.size		_ZN40_INTERNAL_8b6ed694_4_k_cu_2148b227_288934cuda3std6ranges3__45__cpo4swapE,(.L_10 - _ZN40_INTERNAL_8b6ed694_4_k_cu_2148b227_288934cuda3std6ranges3__45__cpo4swapE)
_ZN40_INTERNAL_8b6ed694_4_k_cu_2148b227_288934cuda3std6ranges3__45__cpo4swapE:
	.zero		1
.L_10:


//--------------------- .nv.constant0._ZN7cutlass13device_kernelINS_4gemm6kernel13GemmUniversalIN4cute5tupleIJiiiiEEENS1_10collective13CollectiveMmaINS1_35MainloopSm100TmaUmmaWarpSpecializedILi12ELi2ELi4ENS5_IJNS4_1CILi1EEESB_SB_EEEEENS5_IJNSA_ILi64EEESE_NSA_ILi32EEEEEENS_10tfloat32_tENS5_IJlSB_lEEESH_NS5_IJSB_llEEENS4_8TiledMMAINS4_8MMA_AtomIJNS4_17SM100_MMA_TF32_SSISH_SH_fLi64ELi64ELNS4_4UMMA5MajorE0ELSO_1ELNSN_7ScaleInE0ELSP_0EEEEEENS4_6LayoutISC_NS5_IJNSA_ILi0EEEST_ST_EEEEENS5_IJNS4_10UnderscoreESW_SW_EEEEENS4_13SM90_TMA_LOADENS4_14ComposedLayoutINS4_7SwizzleILi3ELi4ELi3EEENS4_18smem_ptr_flag_bitsILi32EEENSS_INS5_IJNSA_ILi8EEESF_EEENS5_IJSF_SB_EEEEEEEvNS4_8identityESZ_NS10_INS11_ILi2ELi5ELi2EEES14_NSS_INS5_IJSF_NSA_ILi4EEEEEENS5_IJSB_SF_EEEEEEEvS1A_EENS_8epilogue10collective18CollectiveEpilogueINS1I_23Sm100TmaWarpSpecializedILi3ELi2ELi16ELb1ELb0EEEJSG_NS5_IJNSS_ISE_SB_EENSS_ISF_SB_EEEEESH_SI_SH_SI_NS1I_6fusion15FusionCallbacksIS1M_NS1Q_17LinearCombinationISH_fSH_fLNS_15FloatRoundStyleE2EEESG_S1P_JEEENS4_5SM1004TMEM4LOAD26SM100_TMEM_LOAD_16dp128b8xESZ_S19_NS4_17SM75_U32x4_LDSM_NENS4_14SM90_TMA_STOREES19_NS4_17SM90_U32x4_STSM_NENS4_39AutoVectorizingCopyWithAssumedAlignmentILi128EEEEEEvvEEEEvNT_6ParamsE --------------------------
	.section	.nv.constant0._ZN7cutlass13device_kernelINS_4gemm6kernel13GemmUniversalIN4cute5tupleIJiiiiEEENS1_10collective13CollectiveMmaINS1_35MainloopSm100TmaUmmaWarpSpecializedILi12ELi2ELi4ENS5_IJNS4_1CILi1EEESB_SB_EEEEENS5_IJNSA_ILi64EEESE_NSA_ILi32EEEEEENS_10tfloat32_tENS5_IJlSB_lEEESH_NS5_IJSB_llEEENS4_8TiledMMAINS4_8MMA_AtomIJNS4_17SM100_MMA_TF32_SSISH_SH_fLi64ELi64ELNS4_4UMMA5MajorE0ELSO_1ELNSN_7ScaleInE0ELSP_0EEEEEENS4_6LayoutISC_NS5_IJNSA_ILi0EEEST_ST_EEEEENS5_IJNS4_10UnderscoreESW_SW_EEEEENS4_13SM90_TMA_LOADENS4_14ComposedLayoutINS4_7SwizzleILi3ELi4ELi3EEENS4_18smem_ptr_flag_bitsILi32EEENSS_INS5_IJNSA_ILi8EEESF_EEENS5_IJSF_SB_EEEEEEEvNS4_8identityESZ_NS10_INS11_ILi2ELi5ELi2EEES14_NSS_INS5_IJSF_NSA_ILi4EEEEEENS5_IJSB_SF_EEEEEEEvS1A_EENS_8epilogue10collective18CollectiveEpilogueINS1I_23Sm100TmaWarpSpecializedILi3ELi2ELi16ELb1ELb0EEEJSG_NS5_IJNSS_ISE_SB_EENSS_ISF_SB_EEEEESH_SI_SH_SI_NS1I_6fusion15FusionCallbacksIS1M_NS1Q_17LinearCombinationISH_fSH_fLNS_15FloatRoundStyleE2EEESG_S1P_JEEENS4_5SM1004TMEM4LOAD26SM100_TMEM_LOAD_16dp128b8xESZ_S19_NS4_17SM75_U32x4_LDSM_NENS4_14SM90_TMA_STOREES19_NS4_17SM90_U32x4_STSM_NENS4_39AutoVectorizingCopyWithAssumedAlignmentILi128EEEEEEvvEEEEvNT_6ParamsE,"a",@progbits
	.sectionflags	@""
	.align	4
.nv.constant0._ZN7cutlass13device_kernelINS_4gemm6kernel13GemmUniversalIN4cute5tupleIJiiiiEEENS1_10collective13CollectiveMmaINS1_35MainloopSm100TmaUmmaWarpSpecializedILi12ELi2ELi4ENS5_IJNS4_1CILi1EEESB_SB_EEEEENS5_IJNSA_ILi64EEESE_NSA_ILi32EEEEEENS_10tfloat32_tENS5_IJlSB_lEEESH_NS5_IJSB_llEEENS4_8TiledMMAINS4_8MMA_AtomIJNS4_17SM100_MMA_TF32_SSISH_SH_fLi64ELi64ELNS4_4UMMA5MajorE0ELSO_1ELNSN_7ScaleInE0ELSP_0EEEEEENS4_6LayoutISC_NS5_IJNSA_ILi0EEEST_ST_EEEEENS5_IJNS4_10UnderscoreESW_SW_EEEEENS4_13SM90_TMA_LOADENS4_14ComposedLayoutINS4_7SwizzleILi3ELi4ELi3EEENS4_18smem_ptr_flag_bitsILi32EEENSS_INS5_IJNSA_ILi8EEESF_EEENS5_IJSF_SB_EEEEEEEvNS4_8identityESZ_NS10_INS11_ILi2ELi5ELi2EEES14_NSS_INS5_IJSF_NSA_ILi4EEEEEENS5_IJSB_SF_EEEEEEEvS1A_EENS_8epilogue10collective18CollectiveEpilogueINS1I_23Sm100TmaWarpSpecializedILi3ELi2ELi16ELb1ELb0EEEJSG_NS5_IJNSS_ISE_SB_EENSS_ISF_SB_EEEEESH_SI_SH_SI_NS1I_6fusion15FusionCallbacksIS1M_NS1Q_17LinearCombinationISH_fSH_fLNS_15FloatRoundStyleE2EEESG_S1P_JEEENS4_5SM1004TMEM4LOAD26SM100_TMEM_LOAD_16dp128b8xESZ_S19_NS4_17SM75_U32x4_LDSM_NENS4_14SM90_TMA_STOREES19_NS4_17SM90_U32x4_STSM_NENS4_39AutoVectorizingCopyWithAssumedAlignmentILi128EEEEEEvvEEEEvNT_6ParamsE:
	.zero		2944


//--------------------- SYMBOLS --------------------------

	.type		.nv.reservedSmem.offset0,@object
	.size		.nv.reservedSmem.offset0,0x4
	.type		.nv.reservedSmem.cap,@object
	.size		.nv.reservedSmem.cap,0x4
	.type		__assertfail,@function
